//
// Generated by NVIDIA NVVM Compiler
//
// Compiler Build ID: CL-36424714
// Cuda compilation tools, release 13.0, V13.0.88
// Based on NVVM 20.0.0
//

.version 9.0
.target sm_100
.address_size 64

	// .globl	_Z8soft_fwdPKfPfii
.extern .shared .align 16 .b8 tmp[];

.visible .entry _Z8soft_fwdPKfPfii(
	.param .u64 .ptr .align 1 _Z8soft_fwdPKfPfii_param_0,
	.param .u64 .ptr .align 1 _Z8soft_fwdPKfPfii_param_1,
	.param .u32 _Z8soft_fwdPKfPfii_param_2,
	.param .u32 _Z8soft_fwdPKfPfii_param_3
)
{
	.reg .pred 	%p<26>;
	.reg .b32 	%r<107>;
	.reg .b32 	%f<127>;
	.reg .b64 	%rd<85>;

	ld.param.u64 	%rd16, [_Z8soft_fwdPKfPfii_param_0];
	ld.param.u64 	%rd17, [_Z8soft_fwdPKfPfii_param_1];
	ld.param.u32 	%r38, [_Z8soft_fwdPKfPfii_param_2];
	ld.param.u32 	%r37, [_Z8soft_fwdPKfPfii_param_3];
	cvta.to.global.u64 	%rd1, %rd16;
	cvta.to.global.u64 	%rd2, %rd17;
	mov.u32 	%r1, %ctaid.x;
	setp.ge.s32 	%p1, %r1, %r38;
	@%p1 bra 	$L__BB0_29;
	mov.u32 	%r2, %ntid.x;
	mov.u32 	%r106, %tid.x;
	cvt.u64.u32 	%rd18, %r1;
	cvt.s64.s32 	%rd19, %r37;
	mul.lo.s64 	%rd3, %rd19, %rd18;
	setp.ge.s32 	%p2, %r106, %r37;
	mov.f32 	%f121, 0fFF800000;
	@%p2 bra 	$L__BB0_7;
	add.s32 	%r39, %r106, %r2;
	max.u32 	%r40, %r37, %r39;
	setp.lt.u32 	%p3, %r39, %r37;
	selp.u32 	%r41, 1, 0, %p3;
	add.s32 	%r42, %r39, %r41;
	sub.s32 	%r43, %r40, %r42;
	div.u32 	%r44, %r43, %r2;
	add.s32 	%r4, %r44, %r41;
	and.b32  	%r45, %r4, 3;
	setp.eq.s32 	%p4, %r45, 3;
	mov.f32 	%f121, 0fFF800000;
	mov.u32 	%r96, %r106;
	@%p4 bra 	$L__BB0_5;
	cvt.u64.u32 	%rd20, %r106;
	add.s64 	%rd21, %rd3, %rd20;
	shl.b64 	%rd22, %rd21, 2;
	add.s64 	%rd82, %rd1, %rd22;
	mul.wide.u32 	%rd5, %r2, 4;
	add.s32 	%r46, %r4, 1;
	and.b32  	%r47, %r46, 3;
	neg.s32 	%r94, %r47;
	mov.f32 	%f121, 0fFF800000;
	mov.u32 	%r96, %r106;
$L__BB0_4:
	.pragma "nounroll";
	ld.global.f32 	%f21, [%rd82];
	max.f32 	%f121, %f121, %f21;
	add.s32 	%r96, %r96, %r2;
	add.s64 	%rd82, %rd82, %rd5;
	add.s32 	%r94, %r94, 1;
	setp.ne.s32 	%p5, %r94, 0;
	@%p5 bra 	$L__BB0_4;
$L__BB0_5:
	setp.lt.u32 	%p6, %r4, 3;
	@%p6 bra 	$L__BB0_7;
$L__BB0_6:
	cvt.u64.u32 	%rd23, %r96;
	add.s64 	%rd24, %rd3, %rd23;
	shl.b64 	%rd25, %rd24, 2;
	add.s64 	%rd26, %rd1, %rd25;
	ld.global.f32 	%f22, [%rd26];
	max.f32 	%f23, %f121, %f22;
	add.s32 	%r48, %r96, %r2;
	cvt.u64.u32 	%rd27, %r48;
	add.s64 	%rd28, %rd3, %rd27;
	shl.b64 	%rd29, %rd28, 2;
	add.s64 	%rd30, %rd1, %rd29;
	ld.global.f32 	%f24, [%rd30];
	max.f32 	%f25, %f23, %f24;
	add.s32 	%r49, %r48, %r2;
	cvt.u64.u32 	%rd31, %r49;
	add.s64 	%rd32, %rd3, %rd31;
	shl.b64 	%rd33, %rd32, 2;
	add.s64 	%rd34, %rd1, %rd33;
	ld.global.f32 	%f26, [%rd34];
	max.f32 	%f27, %f25, %f26;
	add.s32 	%r50, %r49, %r2;
	cvt.u64.u32 	%rd35, %r50;
	add.s64 	%rd36, %rd3, %rd35;
	shl.b64 	%rd37, %rd36, 2;
	add.s64 	%rd38, %rd1, %rd37;
	ld.global.f32 	%f28, [%rd38];
	max.f32 	%f121, %f27, %f28;
	add.s32 	%r96, %r50, %r2;
	setp.lt.s32 	%p7, %r96, %r37;
	@%p7 bra 	$L__BB0_6;
$L__BB0_7:
	shl.b32 	%r51, %r106, 2;
	mov.u32 	%r52, tmp;
	add.s32 	%r13, %r52, %r51;
	st.shared.f32 	[%r13], %f121;
	bar.sync 	0;
	setp.lt.u32 	%p8, %r2, 2;
	@%p8 bra 	$L__BB0_12;
	mov.u32 	%r98, %r2;
$L__BB0_9:
	shr.u32 	%r15, %r98, 1;
	setp.ge.u32 	%p9, %r106, %r15;
	@%p9 bra 	$L__BB0_11;
	ld.shared.f32 	%f29, [%r13];
	shl.b32 	%r53, %r15, 2;
	add.s32 	%r54, %r13, %r53;
	ld.shared.f32 	%f30, [%r54];
	max.f32 	%f31, %f29, %f30;
	st.shared.f32 	[%r13], %f31;
$L__BB0_11:
	bar.sync 	0;
	setp.gt.u32 	%p10, %r98, 3;
	mov.u32 	%r98, %r15;
	@%p10 bra 	$L__BB0_9;
$L__BB0_12:
	setp.ge.s32 	%p11, %r106, %r37;
	mov.f32 	%f126, 0f00000000;
	ld.shared.f32 	%f8, [tmp];
	@%p11 bra 	$L__BB0_18;
	add.s32 	%r55, %r106, %r2;
	max.s32 	%r56, %r37, %r55;
	setp.lt.s32 	%p12, %r55, %r37;
	selp.u32 	%r57, 1, 0, %p12;
	add.s32 	%r58, %r55, %r57;
	sub.s32 	%r59, %r56, %r58;
	div.u32 	%r60, %r59, %r2;
	add.s32 	%r16, %r60, %r57;
	and.b32  	%r61, %r16, 3;
	setp.eq.s32 	%p13, %r61, 3;
	mov.f32 	%f126, 0f00000000;
	mov.u32 	%r101, %r106;
	@%p13 bra 	$L__BB0_16;
	cvt.u64.u32 	%rd39, %r106;
	add.s64 	%rd40, %rd3, %rd39;
	shl.b64 	%rd83, %rd40, 2;
	mul.wide.u32 	%rd9, %r2, 4;
	add.s32 	%r62, %r16, 1;
	and.b32  	%r63, %r62, 3;
	neg.s32 	%r99, %r63;
	mov.f32 	%f126, 0f00000000;
	mov.u32 	%r101, %r106;
$L__BB0_15:
	.pragma "nounroll";
	add.s64 	%rd41, %rd1, %rd83;
	ld.global.f32 	%f36, [%rd41];
	sub.f32 	%f37, %f36, %f8;
	fma.rn.f32 	%f38, %f37, 0f3BBB989D, 0f3F000000;
	cvt.sat.f32.f32 	%f39, %f38;
	mov.f32 	%f40, 0f4B400001;
	mov.f32 	%f41, 0f437C0000;
	fma.rm.f32 	%f42, %f39, %f41, %f40;
	add.f32 	%f43, %f42, 0fCB40007F;
	neg.f32 	%f44, %f43;
	fma.rn.f32 	%f45, %f37, 0f3FB8AA3B, %f44;
	fma.rn.f32 	%f46, %f37, 0f32A57060, %f45;
	mov.b32 	%r64, %f42;
	shl.b32 	%r65, %r64, 23;
	mov.b32 	%f47, %r65;
	ex2.approx.ftz.f32 	%f48, %f46;
	mul.f32 	%f49, %f48, %f47;
	add.s64 	%rd42, %rd2, %rd83;
	st.global.f32 	[%rd42], %f49;
	add.f32 	%f126, %f126, %f49;
	add.s32 	%r101, %r101, %r2;
	add.s64 	%rd83, %rd83, %rd9;
	add.s32 	%r99, %r99, 1;
	setp.ne.s32 	%p14, %r99, 0;
	@%p14 bra 	$L__BB0_15;
$L__BB0_16:
	setp.lt.u32 	%p15, %r16, 3;
	@%p15 bra 	$L__BB0_18;
$L__BB0_17:
	cvt.u64.u32 	%rd43, %r101;
	add.s64 	%rd44, %rd3, %rd43;
	shl.b64 	%rd45, %rd44, 2;
	add.s64 	%rd46, %rd1, %rd45;
	ld.global.f32 	%f50, [%rd46];
	sub.f32 	%f51, %f50, %f8;
	fma.rn.f32 	%f52, %f51, 0f3BBB989D, 0f3F000000;
	cvt.sat.f32.f32 	%f53, %f52;
	mov.f32 	%f54, 0f4B400001;
	mov.f32 	%f55, 0f437C0000;
	fma.rm.f32 	%f56, %f53, %f55, %f54;
	add.f32 	%f57, %f56, 0fCB40007F;
	neg.f32 	%f58, %f57;
	fma.rn.f32 	%f59, %f51, 0f3FB8AA3B, %f58;
	fma.rn.f32 	%f60, %f51, 0f32A57060, %f59;
	mov.b32 	%r66, %f56;
	shl.b32 	%r67, %r66, 23;
	mov.b32 	%f61, %r67;
	ex2.approx.ftz.f32 	%f62, %f60;
	mul.f32 	%f63, %f62, %f61;
	add.s64 	%rd47, %rd2, %rd45;
	st.global.f32 	[%rd47], %f63;
	add.f32 	%f64, %f126, %f63;
	add.s32 	%r68, %r101, %r2;
	cvt.u64.u32 	%rd48, %r68;
	add.s64 	%rd49, %rd3, %rd48;
	shl.b64 	%rd50, %rd49, 2;
	add.s64 	%rd51, %rd1, %rd50;
	ld.global.f32 	%f65, [%rd51];
	sub.f32 	%f66, %f65, %f8;
	fma.rn.f32 	%f67, %f66, 0f3BBB989D, 0f3F000000;
	cvt.sat.f32.f32 	%f68, %f67;
	fma.rm.f32 	%f69, %f68, %f55, %f54;
	add.f32 	%f70, %f69, 0fCB40007F;
	neg.f32 	%f71, %f70;
	fma.rn.f32 	%f72, %f66, 0f3FB8AA3B, %f71;
	fma.rn.f32 	%f73, %f66, 0f32A57060, %f72;
	mov.b32 	%r69, %f69;
	shl.b32 	%r70, %r69, 23;
	mov.b32 	%f74, %r70;
	ex2.approx.ftz.f32 	%f75, %f73;
	mul.f32 	%f76, %f75, %f74;
	add.s64 	%rd52, %rd2, %rd50;
	st.global.f32 	[%rd52], %f76;
	add.f32 	%f77, %f64, %f76;
	add.s32 	%r71, %r68, %r2;
	cvt.u64.u32 	%rd53, %r71;
	add.s64 	%rd54, %rd3, %rd53;
	shl.b64 	%rd55, %rd54, 2;
	add.s64 	%rd56, %rd1, %rd55;
	ld.global.f32 	%f78, [%rd56];
	sub.f32 	%f79, %f78, %f8;
	fma.rn.f32 	%f80, %f79, 0f3BBB989D, 0f3F000000;
	cvt.sat.f32.f32 	%f81, %f80;
	fma.rm.f32 	%f82, %f81, %f55, %f54;
	add.f32 	%f83, %f82, 0fCB40007F;
	neg.f32 	%f84, %f83;
	fma.rn.f32 	%f85, %f79, 0f3FB8AA3B, %f84;
	fma.rn.f32 	%f86, %f79, 0f32A57060, %f85;
	mov.b32 	%r72, %f82;
	shl.b32 	%r73, %r72, 23;
	mov.b32 	%f87, %r73;
	ex2.approx.ftz.f32 	%f88, %f86;
	mul.f32 	%f89, %f88, %f87;
	add.s64 	%rd57, %rd2, %rd55;
	st.global.f32 	[%rd57], %f89;
	add.f32 	%f90, %f77, %f89;
	add.s32 	%r74, %r71, %r2;
	cvt.u64.u32 	%rd58, %r74;
	add.s64 	%rd59, %rd3, %rd58;
	shl.b64 	%rd60, %rd59, 2;
	add.s64 	%rd61, %rd1, %rd60;
	ld.global.f32 	%f91, [%rd61];
	sub.f32 	%f92, %f91, %f8;
	fma.rn.f32 	%f93, %f92, 0f3BBB989D, 0f3F000000;
	cvt.sat.f32.f32 	%f94, %f93;
	fma.rm.f32 	%f95, %f94, %f55, %f54;
	add.f32 	%f96, %f95, 0fCB40007F;
	neg.f32 	%f97, %f96;
	fma.rn.f32 	%f98, %f92, 0f3FB8AA3B, %f97;
	fma.rn.f32 	%f99, %f92, 0f32A57060, %f98;
	mov.b32 	%r75, %f95;
	shl.b32 	%r76, %r75, 23;
	mov.b32 	%f100, %r76;
	ex2.approx.ftz.f32 	%f101, %f99;
	mul.f32 	%f102, %f101, %f100;
	add.s64 	%rd62, %rd2, %rd60;
	st.global.f32 	[%rd62], %f102;
	add.f32 	%f126, %f90, %f102;
	add.s32 	%r101, %r74, %r2;
	setp.lt.s32 	%p16, %r101, %r37;
	@%p16 bra 	$L__BB0_17;
$L__BB0_18:
	shl.b32 	%r77, %r2, 2;
	add.s32 	%r25, %r52, %r77;
	setp.lt.u32 	%p17, %r2, 2;
	add.s32 	%r26, %r25, %r51;
	st.shared.f32 	[%r26], %f126;
	bar.sync 	0;
	@%p17 bra 	$L__BB0_23;
	mov.u32 	%r103, %r2;
$L__BB0_20:
	shr.u32 	%r28, %r103, 1;
	setp.ge.u32 	%p18, %r106, %r28;
	@%p18 bra 	$L__BB0_22;
	shl.b32 	%r80, %r28, 2;
	add.s32 	%r81, %r26, %r80;
	ld.shared.f32 	%f103, [%r81];
	ld.shared.f32 	%f104, [%r26];
	add.f32 	%f105, %f103, %f104;
	st.shared.f32 	[%r26], %f105;
$L__BB0_22:
	bar.sync 	0;
	setp.gt.u32 	%p19, %r103, 3;
	mov.u32 	%r103, %r28;
	@%p19 bra 	$L__BB0_20;
$L__BB0_23:
	setp.ge.s32 	%p20, %r106, %r37;
	ld.shared.f32 	%f106, [%r25];
	add.f32 	%f16, %f106, 0f1E3CE508;
	@%p20 bra 	$L__BB0_29;
	add.s32 	%r82, %r106, %r2;
	max.s32 	%r83, %r37, %r82;
	setp.lt.s32 	%p21, %r82, %r37;
	selp.u32 	%r84, 1, 0, %p21;
	add.s32 	%r85, %r82, %r84;
	sub.s32 	%r86, %r83, %r85;
	div.u32 	%r87, %r86, %r2;
	add.s32 	%r29, %r87, %r84;
	and.b32  	%r88, %r29, 3;
	setp.eq.s32 	%p22, %r88, 3;
	@%p22 bra 	$L__BB0_27;
	add.s32 	%r89, %r29, 1;
	and.b32  	%r90, %r89, 3;
	cvt.u64.u32 	%rd63, %r106;
	add.s64 	%rd64, %rd3, %rd63;
	shl.b64 	%rd65, %rd64, 2;
	add.s64 	%rd84, %rd2, %rd65;
	mul.wide.u32 	%rd13, %r2, 4;
	neg.s32 	%r104, %r90;
	mad.lo.s32 	%r106, %r2, %r90, %r106;
$L__BB0_26:
	.pragma "nounroll";
	ld.global.f32 	%f107, [%rd84];
	div.rn.f32 	%f108, %f107, %f16;
	st.global.f32 	[%rd84], %f108;
	add.s64 	%rd84, %rd84, %rd13;
	add.s32 	%r104, %r104, 1;
	setp.ne.s32 	%p23, %r104, 0;
	@%p23 bra 	$L__BB0_26;
$L__BB0_27:
	setp.lt.u32 	%p24, %r29, 3;
	@%p24 bra 	$L__BB0_29;
$L__BB0_28:
	cvt.u64.u32 	%rd66, %r106;
	add.s64 	%rd67, %rd3, %rd66;
	shl.b64 	%rd68, %rd67, 2;
	add.s64 	%rd69, %rd2, %rd68;
	ld.global.f32 	%f109, [%rd69];
	div.rn.f32 	%f110, %f109, %f16;
	st.global.f32 	[%rd69], %f110;
	add.s32 	%r91, %r106, %r2;
	cvt.u64.u32 	%rd70, %r91;
	add.s64 	%rd71, %rd3, %rd70;
	shl.b64 	%rd72, %rd71, 2;
	add.s64 	%rd73, %rd2, %rd72;
	ld.global.f32 	%f111, [%rd73];
	div.rn.f32 	%f112, %f111, %f16;
	st.global.f32 	[%rd73], %f112;
	add.s32 	%r92, %r91, %r2;
	cvt.u64.u32 	%rd74, %r92;
	add.s64 	%rd75, %rd3, %rd74;
	shl.b64 	%rd76, %rd75, 2;
	add.s64 	%rd77, %rd2, %rd76;
	ld.global.f32 	%f113, [%rd77];
	div.rn.f32 	%f114, %f113, %f16;
	st.global.f32 	[%rd77], %f114;
	add.s32 	%r93, %r92, %r2;
	cvt.u64.u32 	%rd78, %r93;
	add.s64 	%rd79, %rd3, %rd78;
	shl.b64 	%rd80, %rd79, 2;
	add.s64 	%rd81, %rd2, %rd80;
	ld.global.f32 	%f115, [%rd81];
	div.rn.f32 	%f116, %f115, %f16;
	st.global.f32 	[%rd81], %f116;
	add.s32 	%r106, %r93, %r2;
	setp.lt.s32 	%p25, %r106, %r37;
	@%p25 bra 	$L__BB0_28;
$L__BB0_29:
	ret;

}


// ===== COMPILED SASS (sm_100) =====

	.target	sm_100

	.elftype	@"ET_EXEC"


//--------------------- .note.nv.tkinfo           --------------------------
	.section	.note.nv.tkinfo,"",@"SHT_NOTE"
	.sectionflags	@"SHF_NOTE_NV_TKINFO"
	.tkinfo
        /*0018*/ 	.word	0x00000002
        /*0030*/ 	.string	""
        /*0030*/ 	.string	"ptxas"
        /*0030*/ 	.string	"Cuda compilation tools, release 13.0, V13.0.88"
        /*0030*/ 	.string	"Build cuda_13.0.r13.0/compiler.36424714_0"
        /*0030*/ 	.string	"-arch sm_100 -m 64 "



//--------------------- .note.nv.cuinfo           --------------------------
	.section	.note.nv.cuinfo,"",@"SHT_NOTE"
	.sectionflags	@"SHF_NOTE_NV_CUINFO"
        /*0018*/ 	.short	0x0002
        /*001a*/ 	.short	0x0064
        /*001c*/ 	.short	0x0082
	.zero		2


//--------------------- .nv.info                  --------------------------
	.section	.nv.info,"",@"SHT_CUDA_INFO"
	.align	4


	//----- nvinfo : EIATTR_REGCOUNT
	.align		4
        /*0000*/ 	.byte	0x04, 0x2f
        /*0002*/ 	.short	(.L_1 - .L_0)
	.align		4
.L_0:
        /*0004*/ 	.word	index@(_Z8soft_fwdPKfPfii)
        /*0008*/ 	.word	0x00000018


	//----- nvinfo : EIATTR_FRAME_SIZE
	.align		4
.L_1:
        /*000c*/ 	.byte	0x04, 0x11
        /*000e*/ 	.short	(.L_3 - .L_2)
	.align		4
.L_2:
        /*0010*/ 	.word	index@($__internal_0_$__cuda_sm3x_div_rn_noftz_f32_slowpath)
        /*0014*/ 	.word	0x00000000


	//----- nvinfo : EIATTR_FRAME_SIZE
	.align		4
.L_3:
        /*0018*/ 	.byte	0x04, 0x11
        /*001a*/ 	.short	(.L_5 - .L_4)
	.align		4
.L_4:
        /*001c*/ 	.word	index@(_Z8soft_fwdPKfPfii)
        /*0020*/ 	.word	0x00000000


	//----- nvinfo : EIATTR_MIN_STACK_SIZE
	.align		4
.L_5:
        /*0024*/ 	.byte	0x04, 0x12
        /*0026*/ 	.short	(.L_7 - .L_6)
	.align		4
.L_6:
        /*0028*/ 	.word	index@(_Z8soft_fwdPKfPfii)
        /*002c*/ 	.word	0x00000000
.L_7:


//--------------------- .nv.compat                --------------------------
	.section	.nv.compat,"",@"SHT_CUDA_COMPAT_INFO"
	.align	4
        /*0000*/ 	.byte	0x02, 0x09, 0x00, 0x00, 0x02, 0x02, 0x01, 0x00, 0x02, 0x05, 0x05, 0x00, 0x03, 0x07, 0x01, 0x01
        /*0010*/ 	.byte	0x02, 0x03, 0x00, 0x00, 0x02, 0x06, 0x01, 0x00, 0x04, 0x0b, 0x08, 0x00, 0x01, 0x00, 0x00, 0x00
        /*0020*/ 	.byte	0x00, 0x00, 0x00, 0x00


//--------------------- .nv.info._Z8soft_fwdPKfPfii --------------------------
	.section	.nv.info._Z8soft_fwdPKfPfii,"",@"SHT_CUDA_INFO"
	.sectionflags	@""
	.align	4


	//----- nvinfo : EIATTR_CUDA_API_VERSION
	.align		4
        /*0000*/ 	.byte	0x04, 0x37
        /*0002*/ 	.short	(.L_9 - .L_8)
.L_8:
        /*0004*/ 	.word	0x00000082


	//----- nvinfo : EIATTR_KPARAM_INFO
	.align		4
.L_9:
        /*0008*/ 	.byte	0x04, 0x17
        /*000a*/ 	.short	(.L_11 - .L_10)
.L_10:
        /*000c*/ 	.word	0x00000000
        /*0010*/ 	.short	0x0003
        /*0012*/ 	.short	0x0014
        /*0014*/ 	.byte	0x00, 0xf0, 0x11, 0x00


	//----- nvinfo : EIATTR_KPARAM_INFO
	.align		4
.L_11:
        /*0018*/ 	.byte	0x04, 0x17
        /*001a*/ 	.short	(.L_13 - .L_12)
.L_12:
        /*001c*/ 	.word	0x00000000
        /*0020*/ 	.short	0x0002
        /*0022*/ 	.short	0x0010
        /*0024*/ 	.byte	0x00, 0xf0, 0x11, 0x00


	//----- nvinfo : EIATTR_KPARAM_INFO
	.align		4
.L_13:
        /*0028*/ 	.byte	0x04, 0x17
        /*002a*/ 	.short	(.L_15 - .L_14)
.L_14:
        /*002c*/ 	.word	0x00000000
        /*0030*/ 	.short	0x0001
        /*0032*/ 	.short	0x0008
        /*0034*/ 	.byte	0x00, 0xf5, 0x21, 0x00


	//----- nvinfo : EIATTR_KPARAM_INFO
	.align		4
.L_15:
        /*0038*/ 	.byte	0x04, 0x17
        /*003a*/ 	.short	(.L_17 - .L_16)
.L_16:
        /*003c*/ 	.word	0x00000000
        /*0040*/ 	.short	0x0000
        /*0042*/ 	.short	0x0000
        /*0044*/ 	.byte	0x00, 0xf5, 0x21, 0x00


	//----- nvinfo : EIATTR_SPARSE_MMA_MASK
	.align		4
.L_17:
        /*0048*/ 	.byte	0x03, 0x50
        /*004a*/ 	.short	0x0000


	//----- nvinfo : EIATTR_MAXREG_COUNT
	.align		4
        /*004c*/ 	.byte	0x03, 0x1b
        /*004e*/ 	.short	0x00ff


	//----- nvinfo : EIATTR_NUM_BARRIERS
	.align		4
        /*0050*/ 	.byte	0x02, 0x4c
        /*0052*/ 	.byte	0x01
	.zero		1


	//----- nvinfo : EIATTR_MERCURY_ISA_VERSION
	.align		4
        /*0054*/ 	.byte	0x03, 0x5f
        /*0056*/ 	.short	0x0101


	//----- nvinfo : EIATTR_VRC_CTA_INIT_COUNT
	.align		4
        /*0058*/ 	.byte	0x02, 0x4a
	.zero		1
	.zero		1


	//----- nvinfo : EIATTR_EXIT_INSTR_OFFSETS
	.align		4
        /*005c*/ 	.byte	0x04, 0x1c
        /*005e*/ 	.short	(.L_19 - .L_18)


	//   ....[0]....
.L_18:
        /*0060*/ 	.word	0x00000040


	//   ....[1]....
        /*0064*/ 	.word	0x00001340


	//   ....[2]....
        /*0068*/ 	.word	0x00001750


	//   ....[3]....
        /*006c*/ 	.word	0x00001ca0


	//----- nvinfo : EIATTR_CRS_STACK_SIZE
	.align		4
.L_19:
        /*0070*/ 	.byte	0x04, 0x1e
        /*0072*/ 	.short	(.L_21 - .L_20)
.L_20:
        /*0074*/ 	.word	0x00000000


	//----- nvinfo : EIATTR_CBANK_PARAM_SIZE
	.align		4
.L_21:
        /*0078*/ 	.byte	0x03, 0x19
        /*007a*/ 	.short	0x0018


	//----- nvinfo : EIATTR_PARAM_CBANK
	.align		4
        /*007c*/ 	.byte	0x04, 0x0a
        /*007e*/ 	.short	(.L_23 - .L_22)
	.align		4
.L_22:
        /*0080*/ 	.word	index@(.nv.constant0._Z8soft_fwdPKfPfii)
        /*0084*/ 	.short	0x0380
        /*0086*/ 	.short	0x0018


	//----- nvinfo : EIATTR_SW_WAR
	.align		4
.L_23:
        /*0088*/ 	.byte	0x04, 0x36
        /*008a*/ 	.short	(.L_25 - .L_24)
.L_24:
        /*008c*/ 	.word	0x00000008
.L_25:


//--------------------- .nv.callgraph             --------------------------
	.section	.nv.callgraph,"",@"SHT_CUDA_CALLGRAPH"
	.align	4
	.sectionentsize	8
	.align		4
        /*0000*/ 	.word	0x00000000
	.align		4
        /*0004*/ 	.word	0xffffffff
	.align		4
        /*0008*/ 	.word	0x00000000
	.align		4
        /*000c*/ 	.word	0xfffffffe
	.align		4
        /*0010*/ 	.word	0x00000000
	.align		4
        /*0014*/ 	.word	0xfffffffd
	.align		4
        /*0018*/ 	.word	0x00000000
	.align		4
        /*001c*/ 	.word	0xfffffffc


//--------------------- .text._Z8soft_fwdPKfPfii  --------------------------
	.section	.text._Z8soft_fwdPKfPfii,"ax",@progbits
	.align	128
        .global         _Z8soft_fwdPKfPfii
        .type           _Z8soft_fwdPKfPfii,@function
        .size           _Z8soft_fwdPKfPfii,(.L_x_42 - _Z8soft_fwdPKfPfii)
        .other          _Z8soft_fwdPKfPfii,@"STO_CUDA_ENTRY STV_DEFAULT"
_Z8soft_fwdPKfPfii:
.text._Z8soft_fwdPKfPfii:
[----:B------:R-:W-:Y:S08]  /*0000*/  LDC R1, c[0x0][0x37c] ;  /* 0x0000df00ff017b82 */ /* 0x000ff00000000800 */
[----:B------:R-:W0:Y:S08]  /*0010*/  S2UR UR4, SR_CTAID.X ;  /* 0x00000000000479c3 */ /* 0x000e300000002500 */
[----:B------:R-:W0:Y:S02]  /*0020*/  LDC R0, c[0x0][0x390] ;  /* 0x0000e400ff007b82 */ /* 0x000e240000000800 */
[----:B0-----:R-:W-:-:S13]  /*0030*/  ISETP.LE.AND P0, PT, R0, UR4, PT ;  /* 0x0000000400007c0c */ /* 0x001fda000bf03270 */
[----:B------:R-:W-:Y:S05]  /*0040*/  @P0 EXIT ;  /* 0x000000000000094d */ /* 0x000fea0003800000 */
[----:B------:R-:W0:Y:S01]  /*0050*/  S2R R5, SR_TID.X ;  /* 0x0000000000057919 */ /* 0x000e220000002100 */
[----:B------:R-:W1:Y:S01]  /*0060*/  LDCU UR7, c[0x0][0x394] ;  /* 0x00007280ff0777ac */ /* 0x000e620008000800 */
[----:B------:R-:W2:Y:S01]  /*0070*/  LDC R2, c[0x0][0x360] ;  /* 0x0000d800ff027b82 */ /* 0x000ea20000000800 */
[----:B------:R-:W-:Y:S01]  /*0080*/  BSSY.RECONVERGENT B0, `(.L_x_0) ;  /* 0x000005a000007945 */ /* 0x000fe20003800200 */
[----:B------:R-:W-:Y:S01]  /*0090*/  IMAD.MOV.U32 R0, RZ, RZ, -0x800000 ;  /* 0xff800000ff007424 */ /* 0x000fe200078e00ff */
[----:B------:R-:W3:Y:S01]  /*00a0*/  LDCU.64 UR8, c[0x0][0x358] ;  /* 0x00006b00ff0877ac */ /* 0x000ee20008000a00 */
[----:B------:R-:W4:Y:S01]  /*00b0*/  LDCU.64 UR12, c[0x0][0x380] ;  /* 0x00007000ff0c77ac */ /* 0x000f220008000a00 */
[----:B-1----:R-:W-:Y:S02]  /*00c0*/  USHF.R.S32.HI UR5, URZ, 0x1f, UR7 ;  /* 0x0000001fff057899 */ /* 0x002fe40008011407 */
[----:B------:R-:W-:Y:S02]  /*00d0*/  UIMAD.WIDE.U32 UR10, UR4, UR7, URZ ;  /* 0x00000007040a72a5 */ /* 0x000fe4000f8e00ff */
[----:B------:R-:W-:-:S04]  /*00e0*/  UIMAD UR5, UR5, UR4, URZ ;  /* 0x00000004050572a4 */ /* 0x000fc8000f8e02ff */
[----:B------:R-:W-:Y:S01]  /*00f0*/  UIADD3 UR6, UPT, UPT, UR11, UR5, URZ ;  /* 0x000000050b067290 */ /* 0x000fe2000fffe0ff */
[----:B0-----:R-:W-:-:S13]  /*0100*/  ISETP.GE.AND P0, PT, R5, UR7, PT ;  /* 0x0000000705007c0c */ /* 0x001fda000bf06270 */
[----:B---34-:R-:W-:Y:S05]  /*0110*/  @P0 BRA `(.L_x_1) ;  /* 0x0000000400400947 */ /* 0x018fea0003800000 */
[----:B--2---:R-:W0:Y:S01]  /*0120*/  I2F.U32.RP R8, R2 ;  /* 0x0000000200087306 */ /* 0x004e220000209000 */
[----:B------:R-:W-:Y:S01]  /*0130*/  IMAD.IADD R0, R5, 0x1, R2 ;  /* 0x0000000105007824 */ /* 0x000fe200078e0202 */
[----:B------:R-:W-:Y:S01]  /*0140*/  ISETP.NE.U32.AND P2, PT, R2, RZ, PT ;  /* 0x000000ff0200720c */ /* 0x000fe20003f45070 */
[----:B------:R-:W-:Y:S03]  /*0150*/  BSSY.RECONVERGENT B1, `(.L_x_2) ;  /* 0x000002f000017945 */ /* 0x000fe60003800200 */
[C---:B------:R-:W-:Y:S02]  /*0160*/  ISETP.GE.U32.AND P0, PT, R0.reuse, UR7, PT ;  /* 0x0000000700007c0c */ /* 0x040fe4000bf06070 */
[----:B------:R-:W-:Y:S02]  /*0170*/  VIMNMX.U32 R3, PT, PT, R0, UR7, !PT ;  /* 0x0000000700037c48 */ /* 0x000fe4000ffe0000 */
[----:B------:R-:W-:-:S04]  /*0180*/  SEL R4, RZ, 0x1, P0 ;  /* 0x00000001ff047807 */ /* 0x000fc80000000000 */
[----:B------:R-:W-:Y:S01]  /*0190*/  IADD3 R3, PT, PT, R3, -R0, -R4 ;  /* 0x8000000003037210 */ /* 0x000fe20007ffe804 */
[----:B0-----:R-:W0:Y:S02]  /*01a0*/  MUFU.RCP R8, R8 ;  /* 0x0000000800087308 */ /* 0x001e240000001000 */
[----:B0-----:R-:W-:-:S06]  /*01b0*/  VIADD R6, R8, 0xffffffe ;  /* 0x0ffffffe08067836 */ /* 0x001fcc0000000000 */
[----:B------:R0:W1:Y:S02]  /*01c0*/  F2I.FTZ.U32.TRUNC.NTZ R7, R6 ;  /* 0x0000000600077305 */ /* 0x000064000021f000 */
[----:B0-----:R-:W-:Y:S02]  /*01d0*/  HFMA2 R6, -RZ, RZ, 0, 0 ;  /* 0x00000000ff067431 */ /* 0x001fe400000001ff */
[----:B-1----:R-:W-:-:S04]  /*01e0*/  IMAD.MOV R9, RZ, RZ, -R7 ;  /* 0x000000ffff097224 */ /* 0x002fc800078e0a07 */
[----:B------:R-:W-:-:S04]  /*01f0*/  IMAD R9, R9, R2, RZ ;  /* 0x0000000209097224 */ /* 0x000fc800078e02ff */
[----:B------:R-:W-:-:S06]  /*0200*/  IMAD.HI.U32 R8, R7, R9, R6 ;  /* 0x0000000907087227 */ /* 0x000fcc00078e0006 */
[----:B------:R-:W-:-:S04]  /*0210*/  IMAD.HI.U32 R7, R8, R3, RZ ;  /* 0x0000000308077227 */ /* 0x000fc800078e00ff */
[----:B------:R-:W-:-:S04]  /*0220*/  IMAD.MOV R0, RZ, RZ, -R7 ;  /* 0x000000ffff007224 */ /* 0x000fc800078e0a07 */
[----:B------:R-:W-:-:S05]  /*0230*/  IMAD R3, R2, R0, R3 ;  /* 0x0000000002037224 */ /* 0x000fca00078e0203 */
[----:B------:R-:W-:-:S13]  /*0240*/  ISETP.GE.U32.AND P0, PT, R3, R2, PT ;  /* 0x000000020300720c */ /* 0x000fda0003f06070 */
[----:B------:R-:W-:Y:S02]  /*0250*/  @P0 IMAD.IADD R3, R3, 0x1, -R2 ;  /* 0x0000000103030824 */ /* 0x000fe400078e0a02 */
[----:B------:R-:W-:-:S03]  /*0260*/  @P0 VIADD R7, R7, 0x1 ;  /* 0x0000000107070836 */ /* 0x000fc60000000000 */
[----:B------:R-:W-:Y:S01]  /*0270*/  ISETP.GE.U32.AND P1, PT, R3, R2, PT ;  /* 0x000000020300720c */ /* 0x000fe20003f26070 */
[----:B------:R-:W-:-:S12]  /*0280*/  IMAD.MOV.U32 R3, RZ, RZ, R5 ;  /* 0x000000ffff037224 */ /* 0x000fd800078e0005 */
[----:B------:R-:W-:Y:S01]  /*0290*/  @P1 VIADD R7, R7, 0x1 ;  /* 0x0000000107071836 */ /* 0x000fe20000000000 */
[----:B------:R-:W-:-:S04]  /*02a0*/  @!P2 LOP3.LUT R7, RZ, R2, RZ, 0x33, !PT ;  /* 0x00000002ff07a212 */ /* 0x000fc800078e33ff */
[----:B------:R-:W-:-:S04]  /*02b0*/  IADD3 R4, PT, PT, R4, R7, RZ ;  /* 0x0000000704047210 */ /* 0x000fc80007ffe0ff */
[C---:B------:R-:W-:Y:S02]  /*02c0*/  LOP3.LUT R0, R4.reuse, 0x3, RZ, 0xc0, !PT ;  /* 0x0000000304007812 */ /* 0x040fe400078ec0ff */
[----:B------:R-:W-:Y:S02]  /*02d0*/  ISETP.GE.U32.AND P0, PT, R4, 0x3, PT ;  /* 0x000000030400780c */ /* 0x000fe40003f06070 */
[----:B------:R-:W-:Y:S01]  /*02e0*/  ISETP.NE.AND P1, PT, R0, 0x3, PT ;  /* 0x000000030000780c */ /* 0x000fe20003f25270 */
[----:B------:R-:W-:-:S12]  /*02f0*/  IMAD.MOV.U32 R0, RZ, RZ, -0x800000 ;  /* 0xff800000ff007424 */ /* 0x000fd800078e00ff */
[----:B------:R-:W-:Y:S05]  /*0300*/  @!P1 BRA `(.L_x_3) ;  /* 0x00000000004c9947 */ /* 0x000fea0003800000 */
[----:B------:R-:W0:Y:S01]  /*0310*/  LDCU.64 UR4, c[0x0][0x380] ;  /* 0x00007000ff0477ac */ /* 0x000e220008000a00 */
[----:B------:R-:W-:Y:S01]  /*0320*/  IADD3 R7, P1, PT, R5, UR10, RZ ;  /* 0x0000000a05077c10 */ /* 0x000fe2000ff3e0ff */
[----:B------:R-:W-:Y:S02]  /*0330*/  VIADD R0, R4, 0x1 ;  /* 0x0000000104007836 */ /* 0x000fe40000000000 */
[----:B------:R-:W-:Y:S02]  /*0340*/  IMAD.MOV.U32 R3, RZ, RZ, R5 ;  /* 0x000000ffff037224 */ /* 0x000fe400078e0005 */
[----:B------:R-:W-:Y:S01]  /*0350*/  IMAD.X R8, RZ, RZ, UR6, P1 ;  /* 0x00000006ff087e24 */ /* 0x000fe200088e06ff */
[----:B------:R-:W-:Y:S02]  /*0360*/  LOP3.LUT R4, R0, 0x3, RZ, 0xc0, !PT ;  /* 0x0000000300047812 */ /* 0x000fe400078ec0ff */
[----:B------:R-:W-:-:S03]  /*0370*/  MOV R0, 0xff800000 ;  /* 0xff80000000007802 */ /* 0x000fc60000000f00 */
[----:B------:R-:W-:Y:S01]  /*0380*/  IMAD.MOV R4, RZ, RZ, -R4 ;  /* 0x000000ffff047224 */ /* 0x000fe200078e0a04 */
[----:B0-----:R-:W-:-:S04]  /*0390*/  LEA R6, P1, R7, UR4, 0x2 ;  /* 0x0000000407067c11 */ /* 0x001fc8000f8210ff */
[----:B------:R-:W-:-:S09]  /*03a0*/  LEA.HI.X R7, R7, UR5, R8, 0x2, P1 ;  /* 0x0000000507077c11 */ /* 0x000fd200088f1408 */
.L_x_4:
[----:B------:R-:W-:Y:S02]  /*03b0*/  IMAD.MOV.U32 R8, RZ, RZ, R6 ;  /* 0x000000ffff087224 */ /* 0x000fe400078e0006 */
[----:B------:R-:W-:-:S05]  /*03c0*/  IMAD.MOV.U32 R9, RZ, RZ, R7 ;  /* 0x000000ffff097224 */ /* 0x000fca00078e0007 */
[----:B------:R-:W2:Y:S01]  /*03d0*/  LDG.E R11, desc[UR8][R8.64] ;  /* 0x00000008080b7981 */ /* 0x000ea2000c1e1900 */
[----:B------:R-:W-:Y:S01]  /*03e0*/  IADD3 R4, PT, PT, R4, 0x1, RZ ;  /* 0x0000000104047810 */ /* 0x000fe20007ffe0ff */
[----:B------:R-:W-:-:S03]  /*03f0*/  IMAD.WIDE.U32 R6, R2, 0x4, R8 ;  /* 0x0000000402067825 */ /* 0x000fc600078e0008 */
[----:B------:R-:W-:Y:S01]  /*0400*/  ISETP.NE.AND P1, PT, R4, RZ, PT ;  /* 0x000000ff0400720c */ /* 0x000fe20003f25270 */
[----:B------:R-:W-:Y:S01]  /*0410*/  IMAD.IADD R3, R2, 0x1, R3 ;  /* 0x0000000102037824 */ /* 0x000fe200078e0203 */
[----:B--2---:R-:W-:-:S11]  /*0420*/  FMNMX R0, R11, R0, !PT ;  /* 0x000000000b007209 */ /* 0x004fd60007800000 */
[----:B------:R-:W-:Y:S05]  /*0430*/  @P1 BRA `(.L_x_4) ;  /* 0xfffffffc00dc1947 */ /* 0x000fea000383ffff */
.L_x_3:
[----:B------:R-:W-:Y:S05]  /*0440*/  BSYNC.RECONVERGENT B1 ;  /* 0x0000000000017941 */ /* 0x000fea0003800200 */
.L_x_2:
[----:B------:R-:W-:Y:S05]  /*0450*/  @!P0 BRA `(.L_x_1) ;  /* 0x0000000000708947 */ /* 0x000fea0003800000 */
.L_x_5:
[----:B------:R-:W-:Y:S01]  /*0460*/  IMAD.IADD R9, R2, 0x1, R3 ;  /* 0x0000000102097824 */ /* 0x000fe200078e0203 */
[----:B------:R-:W-:-:S03]  /*0470*/  IADD3 R6, P0, PT, R3, UR10, RZ ;  /* 0x0000000a03067c10 */ /* 0x000fc6000ff1e0ff */
[C---:B------:R-:W-:Y:S01]  /*0480*/  IMAD.IADD R3, R9.reuse, 0x1, R2 ;  /* 0x0000000109037824 */ /* 0x040fe200078e0202 */
[----:B------:R-:W-:Y:S01]  /*0490*/  IADD3 R4, P1, PT, R9, UR10, RZ ;  /* 0x0000000a09047c10 */ /* 0x000fe2000ff3e0ff */
[----:B------:R-:W-:Y:S01]  /*04a0*/  IMAD.X R7, RZ, RZ, UR6, P0 ;  /* 0x00000006ff077e24 */ /* 0x000fe200080e06ff */
[C---:B------:R-:W-:Y:S02]  /*04b0*/  LEA R10, P0, R6.reuse, UR12, 0x2 ;  /* 0x0000000c060a7c11 */ /* 0x040fe4000f8010ff */
[C---:B------:R-:W-:Y:S01]  /*04c0*/  IADD3 R15, PT, PT, R3.reuse, R2, RZ ;  /* 0x00000002030f7210 */ /* 0x040fe20007ffe0ff */
[----:B------:R-:W-:Y:S01]  /*04d0*/  IMAD.X R9, RZ, RZ, UR6, P1 ;  /* 0x00000006ff097e24 */ /* 0x000fe200088e06ff */
[----:B------:R-:W-:Y:S02]  /*04e0*/  LEA.HI.X R11, R6, UR13, R7, 0x2, P0 ;  /* 0x0000000d060b7c11 */ /* 0x000fe400080f1407 */
[----:B------:R-:W-:Y:S02]  /*04f0*/  IADD3 R7, P2, PT, R3, UR10, RZ ;  /* 0x0000000a03077c10 */ /* 0x000fe4000ff5e0ff */
[----:B------:R-:W-:-:S02]  /*0500*/  LEA R12, P0, R4, UR12, 0x2 ;  /* 0x0000000c040c7c11 */ /* 0x000fc4000f8010ff */
[----:B------:R-:W-:Y:S01]  /*0510*/  IADD3 R3, P3, PT, R15, UR10, RZ ;  /* 0x0000000a0f037c10 */ /* 0x000fe2000ff7e0ff */
[----:B------:R-:W-:Y:S01]  /*0520*/  IMAD.X R14, RZ, RZ, UR6, P2 ;  /* 0x00000006ff0e7e24 */ /* 0x000fe200090e06ff */
[----:B------:R-:W-:Y:S01]  /*0530*/  LEA.HI.X R13, R4, UR13, R9, 0x2, P0 ;  /* 0x0000000d040d7c11 */ /* 0x000fe200080f1409 */
[----:B------:R-:W2:Y:S01]  /*0540*/  LDG.E R11, desc[UR8][R10.64] ;  /* 0x000000080a0b7981 */ /* 0x000ea2000c1e1900 */
[----:B------:R-:W-:Y:S01]  /*0550*/  LEA R8, P1, R7, UR12, 0x2 ;  /* 0x0000000c07087c11 */ /* 0x000fe2000f8210ff */
[----:B------:R-:W-:Y:S01]  /*0560*/  IMAD.X R4, RZ, RZ, UR6, P3 ;  /* 0x00000006ff047e24 */ /* 0x000fe200098e06ff */
[----:B------:R-:W-:Y:S01]  /*0570*/  LEA R6, P0, R3, UR12, 0x2 ;  /* 0x0000000c03067c11 */ /* 0x000fe2000f8010ff */
[----:B------:R-:W2:Y:S01]  /*0580*/  LDG.E R12, desc[UR8][R12.64] ;  /* 0x000000080c0c7981 */ /* 0x000ea2000c1e1900 */
[----:B------:R-:W-:Y:S02]  /*0590*/  LEA.HI.X R9, R7, UR13, R14, 0x2, P1 ;  /* 0x0000000d07097c11 */ /* 0x000fe400088f140e */
[----:B------:R-:W-:-:S04]  /*05a0*/  LEA.HI.X R7, R3, UR13, R4, 0x2, P0 ;  /* 0x0000000d03077c11 */ /* 0x000fc800080f1404 */
[----:B------:R-:W3:Y:S04]  /*05b0*/  LDG.E R9, desc[UR8][R8.64] ;  /* 0x0000000808097981 */ /* 0x000ee8000c1e1900 */
[----:B------:R-:W3:Y:S01]  /*05c0*/  LDG.E R6, desc[UR8][R6.64] ;  /* 0x0000000806067981 */ /* 0x000ee2000c1e1900 */
[----:B------:R-:W-:-:S05]  /*05d0*/  IMAD.IADD R3, R15, 0x1, R2 ;  /* 0x000000010f037824 */ /* 0x000fca00078e0202 */
[----:B------:R-:W-:Y:S02]  /*05e0*/  ISETP.GE.AND P0, PT, R3, UR7, PT ;  /* 0x0000000703007c0c */ /* 0x000fe4000bf06270 */
[----:B--2---:R-:W-:-:S04]  /*05f0*/  FMNMX3 R0, R0, R11, R12, !PT ;  /* 0x0000000b00007276 */ /* 0x004fc8000780000c */
[----:B---3--:R-:W-:-:S07]  /*0600*/  FMNMX3 R0, R0, R9, R6, !PT ;  /* 0x0000000900007276 */ /* 0x008fce0007800006 */
[----:B------:R-:W-:Y:S05]  /*0610*/  @!P0 BRA `(.L_x_5) ;  /* 0xfffffffc00908947 */ /* 0x000fea000383ffff */
.L_x_1:
[----:B------:R-:W-:Y:S05]  /*0620*/  BSYNC.RECONVERGENT B0 ;  /* 0x0000000000007941 */ /* 0x000fea0003800200 */
.L_x_0:
[----:B------:R-:W0:Y:S01]  /*0630*/  S2UR UR5, SR_CgaCtaId ;  /* 0x00000000000579c3 */ /* 0x000e220000008800 */
[----:B------:R-:W1:Y:S01]  /*0640*/  S2R R9, SR_CgaCtaId ;  /* 0x0000000000097919 */ /* 0x000e620000008800 */
[----:B------:R-:W3:Y:S01]  /*0650*/  LDCU UR7, c[0x0][0x394] ;  /* 0x00007280ff0777ac */ /* 0x000ee20008000800 */
[----:B--2---:R-:W-:Y:S02]  /*0660*/  ISETP.GE.U32.AND P0, PT, R2, 0x2, PT ;  /* 0x000000020200780c */ /* 0x004fe40003f06070 */
[----:B------:R-:W-:Y:S01]  /*0670*/  MOV R8, 0x400 ;  /* 0x0000040000087802 */ /* 0x000fe20000000f00 */
[----:B------:R-:W-:Y:S01]  /*0680*/  UMOV UR4, 0x400 ;  /* 0x0000040000047882 */ /* 0x000fe20000000000 */
[----:B------:R-:W2:Y:S01]  /*0690*/  LDCU.128 UR12, c[0x0][0x380] ;  /* 0x00007000ff0c77ac */ /* 0x000ea20008000c00 */
[----:B------:R-:W4:Y:S01]  /*06a0*/  LDCU.128 UR16, c[0x0][0x380] ;  /* 0x00007000ff1077ac */ /* 0x000f220008000c00 */
[----:B---3--:R-:W-:Y:S01]  /*06b0*/  ISETP.GE.AND P1, PT, R5, UR7, PT ;  /* 0x0000000705007c0c */ /* 0x008fe2000bf26270 */
[----:B0-----:R-:W-:-:S06]  /*06c0*/  ULEA UR4, UR5, UR4, 0x18 ;  /* 0x0000000405047291 */ /* 0x001fcc000f8ec0ff */
[----:B------:R-:W-:-:S05]  /*06d0*/  LEA R6, R5, UR4, 0x2 ;  /* 0x0000000405067c11 */ /* 0x000fca000f8e10ff */
[----:B------:R0:W-:Y:S01]  /*06e0*/  STS [R6], R0 ;  /* 0x0000000006007388 */ /* 0x0001e20000000800 */
[----:B------:R-:W-:Y:S06]  /*06f0*/  BAR.SYNC.DEFER_BLOCKING 0x0 ;  /* 0x0000000000007b1d */ /* 0x000fec0000010000 */
[----:B-12-4-:R-:W-:Y:S05]  /*0700*/  @!P0 BRA `(.L_x_6) ;  /* 0x0000000000308947 */ /* 0x016fea0003800000 */
[----:B0-----:R-:W-:-:S07]  /*0710*/  MOV R0, R2 ;  /* 0x0000000200007202 */ /* 0x001fce0000000f00 */
.L_x_7:
[----:B------:R-:W-:-:S04]  /*0720*/  SHF.R.U32.HI R7, RZ, 0x1, R0 ;  /* 0x00000001ff077819 */ /* 0x000fc80000011600 */
[----:B------:R-:W-:-:S13]  /*0730*/  ISETP.GE.U32.AND P0, PT, R5, R7, PT ;  /* 0x000000070500720c */ /* 0x000fda0003f06070 */
[----:B------:R-:W-:Y:S01]  /*0740*/  @!P0 IMAD R4, R7, 0x4, R6 ;  /* 0x0000000407048824 */ /* 0x000fe200078e0206 */
[----:B------:R-:W-:Y:S05]  /*0750*/  @!P0 LDS R3, [R6] ;  /* 0x0000000006038984 */ /* 0x000fea0000000800 */
[----:B------:R-:W0:Y:S02]  /*0760*/  @!P0 LDS R4, [R4] ;  /* 0x0000000004048984 */ /* 0x000e240000000800 */
[----:B0-----:R-:W-:-:S05]  /*0770*/  @!P0 FMNMX R3, R3, R4, !PT ;  /* 0x0000000403038209 */ /* 0x001fca0007800000 */
[----:B------:R1:W-:Y:S01]  /*0780*/  @!P0 STS [R6], R3 ;  /* 0x0000000306008388 */ /* 0x0003e20000000800 */
[----:B------:R-:W-:Y:S01]  /*0790*/  BAR.SYNC.DEFER_BLOCKING 0x0 ;  /* 0x0000000000007b1d */ /* 0x000fe20000010000 */
[----:B------:R-:W-:Y:S01]  /*07a0*/  ISETP.GT.U32.AND P0, PT, R0, 0x3, PT ;  /* 0x000000030000780c */ /* 0x000fe20003f04070 */
[----:B------:R-:W-:-:S12]  /*07b0*/  IMAD.MOV.U32 R0, RZ, RZ, R7 ;  /* 0x000000ffff007224 */ /* 0x000fd800078e0007 */
[----:B-1----:R-:W-:Y:S05]  /*07c0*/  @P0 BRA `(.L_x_7) ;  /* 0xfffffffc00d40947 */ /* 0x002fea000383ffff */
.L_x_6:
[----:B------:R-:W-:Y:S01]  /*07d0*/  BSSY.RECONVERGENT B0, `(.L_x_8) ;  /* 0x00000a2000007945 */ /* 0x000fe20003800200 */
[----:B------:R-:W-:Y:S01]  /*07e0*/  LEA R3, R9, R8, 0x18 ;  /* 0x0000000809037211 */ /* 0x000fe200078ec0ff */
[----:B------:R-:W-:Y:S02]  /*07f0*/  IMAD.MOV.U32 R4, RZ, RZ, RZ ;  /* 0x000000ffff047224 */ /* 0x000fe400078e00ff */
[----:B------:R-:W-:Y:S05]  /*0800*/  @P1 BRA `(.L_x_9) ;  /* 0x0000000800781947 */ /* 0x000fea0003800000 */
[----:B------:R-:W1:Y:S01]  /*0810*/  I2F.U32.RP R8, R2 ;  /* 0x0000000200087306 */ /* 0x000e620000209000 */
[----:B------:R-:W-:Y:S01]  /*0820*/  IMAD.IADD R4, R5, 0x1, R2 ;  /* 0x0000000105047824 */ /* 0x000fe200078e0202 */
[----:B------:R-:W-:Y:S01]  /*0830*/  ISETP.NE.U32.AND P2, PT, R2, RZ, PT ;  /* 0x000000ff0200720c */ /* 0x000fe20003f45070 */
[----:B------:R-:W-:Y:S03]  /*0840*/  BSSY.RECONVERGENT B1, `(.L_x_10) ;  /* 0x0000041000017945 */ /* 0x000fe60003800200 */
[C---:B------:R-:W-:Y:S02]  /*0850*/  ISETP.GE.AND P0, PT, R4.reuse, UR7, PT ;  /* 0x0000000704007c0c */ /* 0x040fe4000bf06270 */
[----:B0-----:R-:W-:Y:S02]  /*0860*/  VIMNMX R0, PT, PT, R4, UR7, !PT ;  /* 0x0000000704007c48 */ /* 0x001fe4000ffe0100 */
[----:B------:R-:W-:Y:S01]  /*0870*/  SEL R9, RZ, 0x1, P0 ;  /* 0x00000001ff097807 */ /* 0x000fe20000000000 */
[----:B-1----:R-:W0:Y:S02]  /*0880*/  MUFU.RCP R8, R8 ;  /* 0x0000000800087308 */ /* 0x002e240000001000 */
[----:B0-----:R-:W-:-:S06]  /*0890*/  VIADD R6, R8, 0xffffffe ;  /* 0x0ffffffe08067836 */ /* 0x001fcc0000000000 */
[----:B------:R0:W1:Y:S02]  /*08a0*/  F2I.FTZ.U32.TRUNC.NTZ R7, R6 ;  /* 0x0000000600077305 */ /* 0x000064000021f000 */
[----:B0-----:R-:W-:Y:S01]  /*08b0*/  IMAD.MOV.U32 R6, RZ, RZ, RZ ;  /* 0x000000ffff067224 */ /* 0x001fe200078e00ff */
[----:B-1----:R-:W-:-:S05]  /*08c0*/  IADD3 R11, PT, PT, RZ, -R7, RZ ;  /* 0x80000007ff0b7210 */ /* 0x002fca0007ffe0ff */
[----:B------:R-:W-:-:S04]  /*08d0*/  IMAD R11, R11, R2, RZ ;  /* 0x000000020b0b7224 */ /* 0x000fc800078e02ff */
[----:B------:R-:W-:Y:S01]  /*08e0*/  IMAD.HI.U32 R8, R7, R11, R6 ;  /* 0x0000000b07087227 */ /* 0x000fe200078e0006 */
[----:B------:R-:W-:-:S05]  /*08f0*/  IADD3 R7, PT, PT, R0, -R4, -R9 ;  /* 0x8000000400077210 */ /* 0x000fca0007ffe809 */
[----:B------:R-:W-:-:S04]  /*0900*/  IMAD.HI.U32 R4, R8, R7, RZ ;  /* 0x0000000708047227 */ /* 0x000fc800078e00ff */
[----:B------:R-:W-:-:S04]  /*0910*/  IMAD.MOV R0, RZ, RZ, -R4 ;  /* 0x000000ffff007224 */ /* 0x000fc800078e0a04 */
[----:B------:R-:W-:Y:S02]  /*0920*/  IMAD R7, R2, R0, R7 ;  /* 0x0000000002077224 */ /* 0x000fe400078e0207 */
[----:B------:R0:W1:Y:S03]  /*0930*/  LDS R0, [R3] ;  /* 0x0000000003007984 */ /* 0x0000660000000800 */
[----:B------:R-:W-:-:S13]  /*0940*/  ISETP.GE.U32.AND P0, PT, R7, R2, PT ;  /* 0x000000020700720c */ /* 0x000fda0003f06070 */
[----:B------:R-:W-:Y:S01]  /*0950*/  @P0 IMAD.IADD R7, R7, 0x1, -R2 ;  /* 0x0000000107070824 */ /* 0x000fe200078e0a02 */
[----:B------:R-:W-:-:S04]  /*0960*/  @P0 IADD3 R4, PT, PT, R4, 0x1, RZ ;  /* 0x0000000104040810 */ /* 0x000fc80007ffe0ff */
[----:B------:R-:W-:Y:S01]  /*0970*/  ISETP.GE.U32.AND P1, PT, R7, R2, PT ;  /* 0x000000020700720c */ /* 0x000fe20003f26070 */
[----:B------:R-:W-:-:S12]  /*0980*/  IMAD.MOV.U32 R7, RZ, RZ, R5 ;  /* 0x000000ffff077224 */ /* 0x000fd800078e0005 */
[----:B------:R-:W-:Y:S01]  /*0990*/  @P1 VIADD R4, R4, 0x1 ;  /* 0x0000000104041836 */ /* 0x000fe20000000000 */
[----:B------:R-:W-:-:S05]  /*09a0*/  @!P2 LOP3.LUT R4, RZ, R2, RZ, 0x33, !PT ;  /* 0x00000002ff04a212 */ /* 0x000fca00078e33ff */
[----:B------:R-:W-:-:S05]  /*09b0*/  IMAD.IADD R6, R9, 0x1, R4 ;  /* 0x0000000109067824 */ /* 0x000fca00078e0204 */
[C---:B------:R-:W-:Y:S02]  /*09c0*/  LOP3.LUT R4, R6.reuse, 0x3, RZ, 0xc0, !PT ;  /* 0x0000000306047812 */ /* 0x040fe400078ec0ff */
[----:B------:R-:W-:Y:S02]  /*09d0*/  ISETP.GE.U32.AND P0, PT, R6, 0x3, PT ;  /* 0x000000030600780c */ /* 0x000fe40003f06070 */
[----:B------:R-:W-:Y:S01]  /*09e0*/  ISETP.NE.AND P1, PT, R4, 0x3, PT ;  /* 0x000000030400780c */ /* 0x000fe20003f25270 */
[----:B------:R-:W-:-:S12]  /*09f0*/  IMAD.MOV.U32 R4, RZ, RZ, RZ ;  /* 0x000000ffff047224 */ /* 0x000fd800078e00ff */
[----:B01----:R-:W-:Y:S05]  /*0a00*/  @!P1 BRA `(.L_x_11) ;  /* 0x0000000000909947 */ /* 0x003fea0003800000 */
[----:B------:R-:W-:Y:S01]  /*0a10*/  IADD3 R12, P1, PT, R5, UR10, RZ ;  /* 0x0000000a050c7c10 */ /* 0x000fe2000ff3e0ff */
[----:B------:R-:W-:Y:S01]  /*0a20*/  IMAD.MOV.U32 R4, RZ, RZ, RZ ;  /* 0x000000ffff047224 */ /* 0x000fe200078e00ff */
[----:B------:R-:W-:Y:S01]  /*0a30*/  IADD3 R6, PT, PT, R6, 0x1, RZ ;  /* 0x0000000106067810 */ /* 0x000fe20007ffe0ff */
[----:B------:R-:W-:Y:S02]  /*0a40*/  IMAD.MOV.U32 R7, RZ, RZ, R5 ;  /* 0x000000ffff077224 */ /* 0x000fe400078e0005 */
[----:B------:R-:W-:Y:S01]  /*0a50*/  IMAD.X R17, RZ, RZ, UR6, P1 ;  /* 0x00000006ff117e24 */ /* 0x000fe200088e06ff */
[----:B------:R-:W-:-:S04]  /*0a60*/  LOP3.LUT R6, R6, 0x3, RZ, 0xc0, !PT ;  /* 0x0000000306067812 */ /* 0x000fc800078ec0ff */
[C---:B------:R-:W-:Y:S01]  /*0a70*/  SHF.L.U64.HI R17, R12.reuse, 0x2, R17 ;  /* 0x000000020c117819 */ /* 0x040fe20000010211 */
[----:B------:R-:W-:Y:S01]  /*0a80*/  IMAD.SHL.U32 R12, R12, 0x4, RZ ;  /* 0x000000040c0c7824 */ /* 0x000fe200078e00ff */
[----:B------:R-:W-:-:S07]  /*0a90*/  IADD3 R6, PT, PT, -R6, RZ, RZ ;  /* 0x000000ff06067210 */ /* 0x000fce0007ffe1ff */
.L_x_12:
[----:B------:R-:W-:-:S04]  /*0aa0*/  IADD3 R8, P1, PT, R12, UR12, RZ ;  /* 0x0000000c0c087c10 */ /* 0x000fc8000ff3e0ff */
[----:B------:R-:W-:-:S06]  /*0ab0*/  IADD3.X R9, PT, PT, R17, UR13, RZ, P1, !PT ;  /* 0x0000000d11097c10 */ /* 0x000fcc0008ffe4ff */
[----:B------:R-:W2:Y:S01]  /*0ac0*/  LDG.E R9, desc[UR8][R8.64] ;  /* 0x0000000808097981 */ /* 0x000ea2000c1e1900 */
[----:B0-----:R-:W-:Y:S02]  /*0ad0*/  IMAD.MOV.U32 R11, RZ, RZ, 0x3bbb989d ;  /* 0x3bbb989dff0b7424 */ /* 0x001fe400078e00ff */
[----:B------:R-:W-:Y:S02]  /*0ae0*/  IMAD.MOV.U32 R14, RZ, RZ, 0x437c0000 ;  /* 0x437c0000ff0e7424 */ /* 0x000fe400078e00ff */
[----:B------:R-:W-:Y:S02]  /*0af0*/  VIADD R6, R6, 0x1 ;  /* 0x0000000106067836 */ /* 0x000fe40000000000 */
[----:B------:R-:W-:Y:S02]  /*0b00*/  IMAD.IADD R7, R2, 0x1, R7 ;  /* 0x0000000102077824 */ /* 0x000fe400078e0207 */
[----:B--2---:R-:W-:Y:S01]  /*0b10*/  FADD R10, -R0, R9 ;  /* 0x00000009000a7221 */ /* 0x004fe20000000100 */
[----:B------:R-:W-:-:S03]  /*0b20*/  IMAD.MOV.U32 R9, RZ, RZ, R17 ;  /* 0x000000ffff097224 */ /* 0x000fc600078e0011 */
[----:B------:R-:W-:-:S04]  /*0b30*/  FFMA.SAT R11, R10, R11, 0.5 ;  /* 0x3f0000000a0b7423 */ /* 0x000fc8000000200b */
[----:B------:R-:W-:-:S04]  /*0b40*/  FFMA.RM R11, R11, R14, 12582913 ;  /* 0x4b4000010b0b7423 */ /* 0x000fc8000000400e */
[C---:B------:R-:W-:Y:S01]  /*0b50*/  FADD R13, R11.reuse, -12583039 ;  /* 0xcb40007f0b0d7421 */ /* 0x040fe20000000000 */
[----:B------:R-:W-:-:S03]  /*0b60*/  IMAD.SHL.U32 R8, R11, 0x800000, RZ ;  /* 0x008000000b087824 */ /* 0x000fc600078e00ff */
[----:B------:R-:W-:-:S04]  /*0b70*/  FFMA R13, R10, 1.4426950216293334961, -R13 ;  /* 0x3fb8aa3b0a0d7823 */ /* 0x000fc8000000080d */
[----:B------:R-:W-:Y:S01]  /*0b80*/  FFMA R13, R10, 1.925963033500011079e-08, R13 ;  /* 0x32a570600a0d7823 */ /* 0x000fe2000000000d */
[----:B------:R-:W-:-:S04]  /*0b90*/  IADD3 R10, P1, PT, R12, UR14, RZ ;  /* 0x0000000e0c0a7c10 */ /* 0x000fc8000ff3e0ff */
[----:B------:R-:W-:Y:S01]  /*0ba0*/  IADD3.X R11, PT, PT, R17, UR15, RZ, P1, !PT ;  /* 0x0000000f110b7c10 */ /* 0x000fe20008ffe4ff */
[----:B------:R-:W0:Y:S01]  /*0bb0*/  MUFU.EX2 R13, R13 ;  /* 0x0000000d000d7308 */ /* 0x000e220000000800 */
[----:B------:R-:W-:Y:S01]  /*0bc0*/  ISETP.NE.AND P1, PT, R6, RZ, PT ;  /* 0x000000ff0600720c */ /* 0x000fe20003f25270 */
[----:B0-----:R-:W-:Y:S01]  /*0bd0*/  FMUL R15, R8, R13 ;  /* 0x0000000d080f7220 */ /* 0x001fe20000400000 */
[----:B------:R-:W-:-:S03]  /*0be0*/  MOV R8, R12 ;  /* 0x0000000c00087202 */ /* 0x000fc60000000f00 */
[----:B------:R-:W-:Y:S01]  /*0bf0*/  FADD R4, R15, R4 ;  /* 0x000000040f047221 */ /* 0x000fe20000000000 */
[----:B------:R0:W-:Y:S01]  /*0c00*/  STG.E desc[UR8][R10.64], R15 ;  /* 0x0000000f0a007986 */ /* 0x0001e2000c101908 */
[----:B------:R-:W-:-:S04]  /*0c10*/  IMAD.WIDE.U32 R8, R2, 0x4, R8 ;  /* 0x0000000402087825 */ /* 0x000fc800078e0008 */
[----:B------:R-:W-:Y:S02]  /*0c20*/  IMAD.MOV.U32 R12, RZ, RZ, R8 ;  /* 0x000000ffff0c7224 */ /* 0x000fe400078e0008 */
[----:B------:R-:W-:Y:S01]  /*0c30*/  IMAD.MOV.U32 R17, RZ, RZ, R9 ;  /* 0x000000ffff117224 */ /* 0x000fe200078e0009 */
[----:B------:R-:W-:Y:S06]  /*0c40*/  @P1 BRA `(.L_x_12) ;  /* 0xfffffffc00941947 */ /* 0x000fec000383ffff */
.L_x_11:
[----:B------:R-:W-:Y:S05]  /*0c50*/  BSYNC.RECONVERGENT B1 ;  /* 0x0000000000017941 */ /* 0x000fea0003800200 */
.L_x_10:
[----:B------:R-:W-:Y:S05]  /*0c60*/  @!P0 BRA `(.L_x_9) ;  /* 0x0000000400608947 */ /* 0x000fea0003800000 */
.L_x_13:
[----:B-1----:R-:W-:-:S04]  /*0c70*/  IADD3 R9, P0, PT, R7, UR10, RZ ;  /* 0x0000000a07097c10 */ /* 0x002fc8000ff1e0ff */
[----:B------:R-:W-:Y:S01]  /*0c80*/  IADD3.X R6, PT, PT, RZ, UR6, RZ, P0, !PT ;  /* 0x00000006ff067c10 */ /* 0x000fe200087fe4ff */
[----:B------:R-:W-:-:S03]  /*0c90*/  IMAD.SHL.U32 R8, R9, 0x4, RZ ;  /* 0x0000000409087824 */ /* 0x000fc600078e00ff */
[----:B------:R-:W-:Y:S02]  /*0ca0*/  SHF.L.U64.HI R9, R9, 0x2, R6 ;  /* 0x0000000209097819 */ /* 0x000fe40000010206 */
[----:B------:R-:W-:-:S04]  /*0cb0*/  IADD3 R12, P0, PT, R8, UR16, RZ ;  /* 0x00000010080c7c10 */ /* 0x000fc8000ff1e0ff */
[----:B------:R-:W-:-:S06]  /*0cc0*/  IADD3.X R13, PT, PT, R9, UR17, RZ, P0, !PT ;  /* 0x00000011090d7c10 */ /* 0x000fcc00087fe4ff */
[----:B------:R1:W2:Y:S01]  /*0cd0*/  LDG.E R13, desc[UR8][R12.64] ;  /* 0x000000080c0d7981 */ /* 0x0002a2000c1e1900 */
[----:B0-----:R-:W-:Y:S02]  /*0ce0*/  IMAD.MOV.U32 R10, RZ, RZ, 0x3bbb989d ;  /* 0x3bbb989dff0a7424 */ /* 0x001fe400078e00ff */
[----:B------:R-:W-:Y:S02]  /*0cf0*/  IMAD.MOV.U32 R11, RZ, RZ, 0x437c0000 ;  /* 0x437c0000ff0b7424 */ /* 0x000fe400078e00ff */
[----:B------:R-:W-:-:S05]  /*0d00*/  IMAD.IADD R19, R2, 0x1, R7 ;  /* 0x0000000102137824 */ /* 0x000fca00078e0207 */
[----:B-1----:R-:W-:-:S04]  /*0d10*/  IADD3 R12, P0, PT, R19, UR10, RZ ;  /* 0x0000000a130c7c10 */ /* 0x002fc8000ff1e0ff */
[----:B------:R-:W-:Y:S01]  /*0d20*/  IADD3.X R7, PT, PT, RZ, UR6, RZ, P0, !PT ;  /* 0x00000006ff077c10 */ /* 0x000fe200087fe4ff */
[----:B------:R-:W-:-:S03]  /*0d30*/  IMAD.SHL.U32 R14, R12, 0x4, RZ ;  /* 0x000000040c0e7824 */ /* 0x000fc600078e00ff */
[----:B------:R-:W-:Y:S01]  /*0d40*/  SHF.L.U64.HI R12, R12, 0x2, R7 ;  /* 0x000000020c0c7819 */ /* 0x000fe20000010207 */
[----:B--2---:R-:W-:-:S04]  /*0d50*/  FADD R15, -R0, R13 ;  /* 0x0000000d000f7221 */ /* 0x004fc80000000100 */
[----:B------:R-:W-:-:S04]  /*0d60*/  FFMA.SAT R6, R15, R10, 0.5 ;  /* 0x3f0000000f067423 */ /* 0x000fc8000000200a */
[----:B------:R-:W-:-:S04]  /*0d70*/  FFMA.RM R16, R6, R11, 12582913 ;  /* 0x4b40000106107423 */ /* 0x000fc8000000400b */
[C---:B------:R-:W-:Y:S01]  /*0d80*/  FADD R6, R16.reuse, -12583039 ;  /* 0xcb40007f10067421 */ /* 0x040fe20000000000 */
[----:B------:R-:W-:-:S03]  /*0d90*/  IMAD.SHL.U32 R13, R16, 0x800000, RZ ;  /* 0x00800000100d7824 */ /* 0x000fc600078e00ff */
[----:B------:R-:W-:-:S04]  /*0da0*/  FFMA R6, R15, 1.4426950216293334961, -R6 ;  /* 0x3fb8aa3b0f067823 */ /* 0x000fc80000000806 */
[----:B------:R-:W-:Y:S01]  /*0db0*/  FFMA R15, R15, 1.925963033500011079e-08, R6 ;  /* 0x32a570600f0f7823 */ /* 0x000fe20000000006 */
[----:B------:R-:W-:Y:S02]  /*0dc0*/  IADD3 R6, P0, PT, R8, UR18, RZ ;  /* 0x0000001208067c10 */ /* 0x000fe4000ff1e0ff */
[----:B------:R-:W-:Y:S01]  /*0dd0*/  IADD3 R8, P1, PT, R14, UR16, RZ ;  /* 0x000000100e087c10 */ /* 0x000fe2000ff3e0ff */
[----:B------:R-:W0:Y:S01]  /*0de0*/  MUFU.EX2 R18, R15 ;  /* 0x0000000f00127308 */ /* 0x000e220000000800 */
[----:B------:R-:W-:Y:S02]  /*0df0*/  IADD3.X R7, PT, PT, R9, UR19, RZ, P0, !PT ;  /* 0x0000001309077c10 */ /* 0x000fe400087fe4ff */
[----:B------:R-:W-:Y:S01]  /*0e00*/  IADD3.X R9, PT, PT, R12, UR17, RZ, P1, !PT ;  /* 0x000000110c097c10 */ /* 0x000fe20008ffe4ff */
[----:B0-----:R-:W-:-:S05]  /*0e10*/  FMUL R13, R13, R18 ;  /* 0x000000120d0d7220 */ /* 0x001fca0000400000 */
[----:B------:R0:W-:Y:S04]  /*0e20*/  STG.E desc[UR8][R6.64], R13 ;  /* 0x0000000d06007986 */ /* 0x0001e8000c101908 */
[----:B------:R-:W2:Y:S01]  /*0e30*/  LDG.E R9, desc[UR8][R8.64] ;  /* 0x0000000808097981 */ /* 0x000ea2000c1e1900 */
[----:B------:R-:W-:Y:S02]  /*0e40*/  IMAD.IADD R19, R19, 0x1, R2 ;  /* 0x0000000113137824 */ /* 0x000fe400078e0202 */
[----:B--2---:R-:W-:-:S04]  /*0e50*/  FADD R15, -R0, R9 ;  /* 0x00000009000f7221 */ /* 0x004fc80000000100 */
[----:B------:R-:W-:-:S04]  /*0e60*/  FFMA.SAT R16, R15, R10, 0.5 ;  /* 0x3f0000000f107423 */ /* 0x000fc8000000200a */
[----:B------:R-:W-:-:S04]  /*0e70*/  FFMA.RM R17, R16, R11, 12582913 ;  /* 0x4b40000110117423 */ /* 0x000fc8000000400b */
[C---:B------:R-:W-:Y:S01]  /*0e80*/  FADD R16, R17.reuse, -12583039 ;  /* 0xcb40007f11107421 */ /* 0x040fe20000000000 */
[----:B------:R-:W-:-:S03]  /*0e90*/  IMAD.SHL.U32 R17, R17, 0x800000, RZ ;  /* 0x0080000011117824 */ /* 0x000fc600078e00ff */
[----:B------:R-:W-:-:S04]  /*0ea0*/  FFMA R16, R15, 1.4426950216293334961, -R16 ;  /* 0x3fb8aa3b0f107823 */ /* 0x000fc80000000810 */
[----:B------:R-:W-:Y:S01]  /*0eb0*/  FFMA R18, R15, 1.925963033500011079e-08, R16 ;  /* 0x32a570600f127823 */ /* 0x000fe20000000010 */
[----:B------:R-:W-:-:S04]  /*0ec0*/  IADD3 R15, P0, PT, R19, UR10, RZ ;  /* 0x0000000a130f7c10 */ /* 0x000fc8000ff1e0ff */
[----:B------:R-:W-:Y:S01]  /*0ed0*/  SHF.L.U32 R16, R15, 0x2, RZ ;  /* 0x000000020f107819 */ /* 0x000fe200000006ff */
[----:B------:R-:W1:Y:S01]  /*0ee0*/  MUFU.EX2 R18, R18 ;  /* 0x0000001200127308 */ /* 0x000e620000000800 */
[----:B0-----:R-:W-:Y:S02]  /*0ef0*/  IMAD.X R6, RZ, RZ, UR6, P0 ;  /* 0x00000006ff067e24 */ /* 0x001fe400080e06ff */
[----:B------:R-:W-:-:S03]  /*0f00*/  IADD3 R8, P1, PT, R16, UR16, RZ ;  /* 0x0000001010087c10 */ /* 0x000fc6000ff3e0ff */
[----:B------:R-:W-:Y:S02]  /*0f10*/  SHF.L.U64.HI R15, R15, 0x2, R6 ;  /* 0x000000020f0f7819 */ /* 0x000fe40000010206 */
[----:B------:R-:W-:Y:S02]  /*0f20*/  IADD3 R6, P0, PT, R14, UR18, RZ ;  /* 0x000000120e067c10 */ /* 0x000fe4000ff1e0ff */
[----:B------:R-:W-:Y:S02]  /*0f30*/  IADD3.X R9, PT, PT, R15, UR17, RZ, P1, !PT ;  /* 0x000000110f097c10 */ /* 0x000fe40008ffe4ff */
[----:B------:R-:W-:Y:S01]  /*0f40*/  IADD3.X R7, PT, PT, R12, UR19, RZ, P0, !PT ;  /* 0x000000130c077c10 */ /* 0x000fe200087fe4ff */
[----:B-1----:R-:W-:-:S05]  /*0f50*/  FMUL R17, R17, R18 ;  /* 0x0000001211117220 */ /* 0x002fca0000400000 */
[----:B------:R0:W-:Y:S04]  /*0f60*/  STG.E desc[UR8][R6.64], R17 ;  /* 0x0000001106007986 */ /* 0x0001e8000c101908 */
[----:B------:R-:W2:Y:S01]  /*0f70*/  LDG.E R9, desc[UR8][R8.64] ;  /* 0x0000000808097981 */ /* 0x000ea2000c1e1900 */
[----:B------:R-:W-:Y:S02]  /*0f80*/  IMAD.IADD R19, R19, 0x1, R2 ;  /* 0x0000000113137824 */ /* 0x000fe400078e0202 */
[----:B--2---:R-:W-:-:S04]  /*0f90*/  FADD R21, -R0, R9 ;  /* 0x0000000900157221 */ /* 0x004fc80000000100 */
[----:B------:R-:W-:-:S04]  /*0fa0*/  FFMA.SAT R12, R21, R10, 0.5 ;  /* 0x3f000000150c7423 */ /* 0x000fc8000000200a */
[----:B------:R-:W-:-:S04]  /*0fb0*/  FFMA.RM R18, R12, R11, 12582913 ;  /* 0x4b4000010c127423 */ /* 0x000fc8000000400b */
[C---:B------:R-:W-:Y:S01]  /*0fc0*/  FADD R12, R18.reuse, -12583039 ;  /* 0xcb40007f120c7421 */ /* 0x040fe20000000000 */
[----:B------:R-:W-:-:S03]  /*0fd0*/  SHF.L.U32 R18, R18, 0x17, RZ ;  /* 0x0000001712127819 */ /* 0x000fc600000006ff */
[----:B------:R-:W-:-:S04]  /*0fe0*/  FFMA R12, R21, 1.4426950216293334961, -R12 ;  /* 0x3fb8aa3b150c7823 */ /* 0x000fc8000000080c */
[----:B------:R-:W-:Y:S01]  /*0ff0*/  FFMA R21, R21, 1.925963033500011079e-08, R12 ;  /* 0x32a5706015157823 */ /* 0x000fe2000000000c */
[----:B------:R-:W-:-:S05]  /*1000*/  IADD3 R12, P0, PT, R19, UR10, RZ ;  /* 0x0000000a130c7c10 */ /* 0x000fca000ff1e0ff */
[----:B------:R-:W1:Y:S01]  /*1010*/  MUFU.EX2 R21, R21 ;  /* 0x0000001500157308 */ /* 0x000e620000000800 */
[----:B0-----:R-:W-:Y:S01]  /*1020*/  IMAD.X R7, RZ, RZ, UR6, P0 ;  /* 0x00000006ff077e24 */ /* 0x001fe200080e06ff */
[----:B------:R-:W-:Y:S01]  /*1030*/  IADD3 R8, P0, PT, R16, UR18, RZ ;  /* 0x0000001210087c10 */ /* 0x000fe2000ff1e0ff */
[----:B------:R-:W-:-:S03]  /*1040*/  IMAD.SHL.U32 R14, R12, 0x4, RZ ;  /* 0x000000040c0e7824 */ /* 0x000fc600078e00ff */
[----:B------:R-:W-:Y:S02]  /*1050*/  SHF.L.U64.HI R12, R12, 0x2, R7 ;  /* 0x000000020c0c7819 */ /* 0x000fe40000010207 */
[----:B------:R-:W-:Y:S02]  /*1060*/  IADD3 R6, P1, PT, R14, UR16, RZ ;  /* 0x000000100e067c10 */ /* 0x000fe4000ff3e0ff */
[----:B------:R-:W-:Y:S02]  /*1070*/  IADD3.X R9, PT, PT, R15, UR19, RZ, P0, !PT ;  /* 0x000000130f097c10 */ /* 0x000fe400087fe4ff */
[----:B------:R-:W-:Y:S01]  /*1080*/  IADD3.X R7, PT, PT, R12, UR17, RZ, P1, !PT ;  /* 0x000000110c077c10 */ /* 0x000fe20008ffe4ff */
[----:B-1----:R-:W-:-:S05]  /*1090*/  FMUL R15, R18, R21 ;  /* 0x00000015120f7220 */ /* 0x002fca0000400000 */
[----:B------:R0:W-:Y:S04]  /*10a0*/  STG.E desc[UR8][R8.64], R15 ;  /* 0x0000000f08007986 */ /* 0x0001e8000c101908 */
[----:B------:R-:W2:Y:S01]  /*10b0*/  LDG.E R7, desc[UR8][R6.64] ;  /* 0x0000000806077981 */ /* 0x000ea2000c1e1900 */
[----:B------:R-:W-:-:S04]  /*10c0*/  FADD R4, R13, R4 ;  /* 0x000000040d047221 */ /* 0x000fc80000000000 */
[----:B------:R-:W-:-:S04]  /*10d0*/  FADD R4, R4, R17 ;  /* 0x0000001104047221 */ /* 0x000fc80000000000 */
[----:B------:R-:W-:Y:S01]  /*10e0*/  FADD R4, R4, R15 ;  /* 0x0000000f04047221 */ /* 0x000fe20000000000 */
[----:B--2---:R-:W-:Y:S01]  /*10f0*/  FADD R21, -R0, R7 ;  /* 0x0000000700157221 */ /* 0x004fe20000000100 */
[----:B------:R-:W-:-:S03]  /*1100*/  IMAD.IADD R7, R19, 0x1, R2 ;  /* 0x0000000113077824 */ /* 0x000fc600078e0202 */
[----:B------:R-:W-:-:S04]  /*1110*/  FFMA.SAT R10, R21, R10, 0.5 ;  /* 0x3f000000150a7423 */ /* 0x000fc8000000200a */
[----:B------:R-:W-:-:S04]  /*1120*/  FFMA.RM R11, R10, R11, 12582913 ;  /* 0x4b4000010a0b7423 */ /* 0x000fc8000000400b */
[----:B------:R-:W-:-:S04]  /*1130*/  FADD R10, R11, -12583039 ;  /* 0xcb40007f0b0a7421 */ /* 0x000fc80000000000 */
[----:B------:R-:W-:-:S04]  /*1140*/  FFMA R10, R21, 1.4426950216293334961, -R10 ;  /* 0x3fb8aa3b150a7823 */ /* 0x000fc8000000080a */
[----:B------:R-:W-:Y:S01]  /*1150*/  FFMA R21, R21, 1.925963033500011079e-08, R10 ;  /* 0x32a5706015157823 */ /* 0x000fe2000000000a */
[----:B------:R-:W-:Y:S01]  /*1160*/  IADD3 R10, P0, PT, R14, UR18, RZ ;  /* 0x000000120e0a7c10 */ /* 0x000fe2000ff1e0ff */
[----:B------:R-:W-:-:S03]  /*1170*/  IMAD.SHL.U32 R14, R11, 0x800000, RZ ;  /* 0x008000000b0e7824 */ /* 0x000fc600078e00ff */
[----:B------:R-:W-:Y:S01]  /*1180*/  IADD3.X R11, PT, PT, R12, UR19, RZ, P0, !PT ;  /* 0x000000130c0b7c10 */ /* 0x000fe200087fe4ff */
[----:B------:R-:W0:Y:S01]  /*1190*/  MUFU.EX2 R21, R21 ;  /* 0x0000001500157308 */ /* 0x000e220000000800 */
[----:B------:R-:W-:Y:S01]  /*11a0*/  ISETP.GE.AND P0, PT, R7, UR7, PT ;  /* 0x0000000707007c0c */ /* 0x000fe2000bf06270 */
[----:B0-----:R-:W-:-:S04]  /*11b0*/  FMUL R9, R14, R21 ;  /* 0x000000150e097220 */ /* 0x001fc80000400000 */
[----:B------:R-:W-:Y:S01]  /*11c0*/  FADD R4, R4, R9 ;  /* 0x0000000904047221 */ /* 0x000fe20000000000 */
[----:B------:R1:W-:Y:S07]  /*11d0*/  STG.E desc[UR8][R10.64], R9 ;  /* 0x000000090a007986 */ /* 0x0003ee000c101908 */
[----:B------:R-:W-:Y:S05]  /*11e0*/  @!P0 BRA `(.L_x_13) ;  /* 0xfffffff800a08947 */ /* 0x000fea000383ffff */
.L_x_9:
[----:B------:R-:W-:Y:S05]  /*11f0*/  BSYNC.RECONVERGENT B0 ;  /* 0x0000000000007941 */ /* 0x000fea0003800200 */
.L_x_8:
[----:B------:R-:W2:Y:S01]  /*1200*/  LDCU UR4, c[0x0][0x394] ;  /* 0x00007280ff0477ac */ /* 0x000ea20008000800 */
[C---:B------:R-:W-:Y:S01]  /*1210*/  ISETP.GE.U32.AND P0, PT, R2.reuse, 0x2, PT ;  /* 0x000000020200780c */ /* 0x040fe20003f06070 */
[----:B0-----:R-:W-:-:S04]  /*1220*/  IMAD R0, R2, 0x4, R3 ;  /* 0x0000000402007824 */ /* 0x001fc800078e0203 */
[----:B------:R-:W-:-:S05]  /*1230*/  IMAD R6, R5, 0x4, R0 ;  /* 0x0000000405067824 */ /* 0x000fca00078e0200 */
[----:B------:R0:W-:Y:S01]  /*1240*/  STS [R6], R4 ;  /* 0x0000000406007388 */ /* 0x0001e20000000800 */
[----:B------:R-:W-:Y:S01]  /*1250*/  BAR.SYNC.DEFER_BLOCKING 0x0 ;  /* 0x0000000000007b1d */ /* 0x000fe20000010000 */
[----:B--2---:R-:W-:-:S05]  /*1260*/  ISETP.GE.AND P1, PT, R5, UR4, PT ;  /* 0x0000000405007c0c */ /* 0x004fca000bf26270 */
[----:B------:R-:W-:Y:S08]  /*1270*/  @!P0 BRA `(.L_x_14) ;  /* 0x0000000000308947 */ /* 0x000ff00003800000 */
[----:B------:R-:W-:-:S07]  /*1280*/  MOV R3, R2 ;  /* 0x0000000200037202 */ /* 0x000fce0000000f00 */
.L_x_15:
[----:B------:R-:W-:-:S04]  /*1290*/  SHF.R.U32.HI R8, RZ, 0x1, R3 ;  /* 0x00000001ff087819 */ /* 0x000fc80000011603 */
[----:B------:R-:W-:-:S13]  /*12a0*/  ISETP.GE.U32.AND P0, PT, R5, R8, PT ;  /* 0x000000080500720c */ /* 0x000fda0003f06070 */
[----:B0-----:R-:W-:Y:S01]  /*12b0*/  @!P0 IMAD R4, R8, 0x4, R6 ;  /* 0x0000000408048824 */ /* 0x001fe200078e0206 */
[----:B------:R-:W-:Y:S05]  /*12c0*/  @!P0 LDS R7, [R6] ;  /* 0x0000000006078984 */ /* 0x000fea0000000800 */
[----:B------:R-:W0:Y:S02]  /*12d0*/  @!P0 LDS R4, [R4] ;  /* 0x0000000004048984 */ /* 0x000e240000000800 */
[----:B0-----:R-:W-:-:S05]  /*12e0*/  @!P0 FADD R7, R4, R7 ;  /* 0x0000000704078221 */ /* 0x001fca0000000000 */
[----:B------:R2:W-:Y:S01]  /*12f0*/  @!P0 STS [R6], R7 ;  /* 0x0000000706008388 */ /* 0x0005e20000000800 */
[----:B------:R-:W-:Y:S01]  /*1300*/  BAR.SYNC.DEFER_BLOCKING 0x0 ;  /* 0x0000000000007b1d */ /* 0x000fe20000010000 */
[----:B------:R-:W-:Y:S01]  /*1310*/  ISETP.GT.U32.AND P0, PT, R3, 0x3, PT ;  /* 0x000000030300780c */ /* 0x000fe20003f04070 */
[----:B------:R-:W-:-:S12]  /*1320*/  IMAD.MOV.U32 R3, RZ, RZ, R8 ;  /* 0x000000ffff037224 */ /* 0x000fd800078e0008 */
[----:B--2---:R-:W-:Y:S05]  /*1330*/  @P0 BRA `(.L_x_15) ;  /* 0xfffffffc00d40947 */ /* 0x004fea000383ffff */
.L_x_14:
[----:B------:R-:W-:Y:S05]  /*1340*/  @P1 EXIT ;  /* 0x000000000000194d */ /* 0x000fea0003800000 */
[----:B-1----:R-:W1:Y:S01]  /*1350*/  I2F.U32.RP R9, R2 ;  /* 0x0000000200097306 */ /* 0x002e620000209000 */
[----:B------:R-:W-:Y:S01]  /*1360*/  IMAD.IADD R3, R5, 0x1, R2 ;  /* 0x0000000105037824 */ /* 0x000fe200078e0202 */
[----:B------:R-:W-:Y:S01]  /*1370*/  ISETP.NE.U32.AND P2, PT, R2, RZ, PT ;  /* 0x000000ff0200720c */ /* 0x000fe20003f45070 */
[----:B------:R-:W-:Y:S03]  /*1380*/  BSSY.RECONVERGENT B0, `(.L_x_16) ;  /* 0x0000039000007945 */ /* 0x000fe60003800200 */
[C---:B------:R-:W-:Y:S02]  /*1390*/  ISETP.GE.AND P0, PT, R3.reuse, UR4, PT ;  /* 0x0000000403007c0c */ /* 0x040fe4000bf06270 */
[----:B0-----:R-:W-:Y:S02]  /*13a0*/  VIMNMX R4, PT, PT, R3, UR4, !PT ;  /* 0x0000000403047c48 */ /* 0x001fe4000ffe0100 */
[----:B------:R-:W-:-:S04]  /*13b0*/  SEL R8, RZ, 0x1, P0 ;  /* 0x00000001ff087807 */ /* 0x000fc80000000000 */
[----:B------:R-:W-:Y:S01]  /*13c0*/  IADD3 R3, PT, PT, R4, -R3, -R8 ;  /* 0x8000000304037210 */ /* 0x000fe20007ffe808 */
[----:B-1----:R-:W0:Y:S02]  /*13d0*/  MUFU.RCP R9, R9 ;  /* 0x0000000900097308 */ /* 0x002e240000001000 */
[----:B0-----:R-:W-:-:S06]  /*13e0*/  VIADD R6, R9, 0xffffffe ;  /* 0x0ffffffe09067836 */ /* 0x001fcc0000000000 */
[----:B------:R0:W1:Y:S02]  /*13f0*/  F2I.FTZ.U32.TRUNC.NTZ R7, R6 ;  /* 0x0000000600077305 */ /* 0x000064000021f000 */
[----:B0-----:R-:W-:Y:S01]  /*1400*/  IMAD.MOV.U32 R6, RZ, RZ, RZ ;  /* 0x000000ffff067224 */ /* 0x001fe200078e00ff */
[----:B-1----:R-:W-:-:S05]  /*1410*/  IADD3 R11, PT, PT, RZ, -R7, RZ ;  /* 0x80000007ff0b7210 */ /* 0x002fca0007ffe0ff */
[----:B------:R-:W-:-:S04]  /*1420*/  IMAD R11, R11, R2, RZ ;  /* 0x000000020b0b7224 */ /* 0x000fc800078e02ff */
[----:B------:R-:W-:-:S06]  /*1430*/  IMAD.HI.U32 R10, R7, R11, R6 ;  /* 0x0000000b070a7227 */ /* 0x000fcc00078e0006 */
[----:B------:R-:W-:-:S04]  /*1440*/  IMAD.HI.U32 R7, R10, R3, RZ ;  /* 0x000000030a077227 */ /* 0x000fc800078e00ff */
[----:B------:R-:W-:-:S04]  /*1450*/  IMAD.MOV R4, RZ, RZ, -R7 ;  /* 0x000000ffff047224 */ /* 0x000fc800078e0a07 */
[----:B------:R-:W-:Y:S02]  /*1460*/  IMAD R9, R2, R4, R3 ;  /* 0x0000000402097224 */ /* 0x000fe400078e0203 */
[----:B------:R-:W0:Y:S03]  /*1470*/  LDS R3, [R0] ;  /* 0x0000000000037984 */ /* 0x000e260000000800 */
[----:B------:R-:W-:-:S13]  /*1480*/  ISETP.GE.U32.AND P0, PT, R9, R2, PT ;  /* 0x000000020900720c */ /* 0x000fda0003f06070 */
[----:B------:R-:W-:Y:S01]  /*1490*/  @P0 IADD3 R9, PT, PT, R9, -R2, RZ ;  /* 0x8000000209090210 */ /* 0x000fe20007ffe0ff */
[----:B------:R-:W-:-:S03]  /*14a0*/  @P0 VIADD R7, R7, 0x1 ;  /* 0x0000000107070836 */ /* 0x000fc60000000000 */
[----:B------:R-:W-:-:S13]  /*14b0*/  ISETP.GE.U32.AND P1, PT, R9, R2, PT ;  /* 0x000000020900720c */ /* 0x000fda0003f26070 */
[----:B------:R-:W-:Y:S01]  /*14c0*/  @P1 VIADD R7, R7, 0x1 ;  /* 0x0000000107071836 */ /* 0x000fe20000000000 */
[----:B------:R-:W-:-:S05]  /*14d0*/  @!P2 LOP3.LUT R7, RZ, R2, RZ, 0x33, !PT ;  /* 0x00000002ff07a212 */ /* 0x000fca00078e33ff */
[----:B------:R-:W-:Y:S02]  /*14e0*/  IMAD.IADD R4, R8, 0x1, R7 ;  /* 0x0000000108047824 */ /* 0x000fe400078e0207 */
[----:B0-----:R-:W-:-:S03]  /*14f0*/  FADD R3, R3, 9.999999682655225389e-21 ;  /* 0x1e3ce50803037421 */ /* 0x001fc60000000000 */
[----:B------:R-:W-:-:S04]  /*1500*/  LOP3.LUT R6, R4, 0x3, RZ, 0xc0, !PT ;  /* 0x0000000304067812 */ /* 0x000fc800078ec0ff */
[----:B------:R-:W-:-:S13]  /*1510*/  ISETP.NE.AND P0, PT, R6, 0x3, PT ;  /* 0x000000030600780c */ /* 0x000fda0003f05270 */
[----:B------:R-:W-:Y:S05]  /*1520*/  @!P0 BRA `(.L_x_17) ;  /* 0x0000000000788947 */ /* 0x000fea0003800000 */
[----:B------:R-:W0:Y:S01]  /*1530*/  LDCU.64 UR4, c[0x0][0x388] ;  /* 0x00007100ff0477ac */ /* 0x000e220008000a00 */
[----:B------:R-:W-:Y:S02]  /*1540*/  IADD3 R11, P0, PT, R5, UR10, RZ ;  /* 0x0000000a050b7c10 */ /* 0x000fe4000ff1e0ff */
[----:B------:R-:W-:-:S03]  /*1550*/  IADD3 R0, PT, PT, R4, 0x1, RZ ;  /* 0x0000000104007810 */ /* 0x000fc60007ffe0ff */
[----:B------:R-:W-:Y:S01]  /*1560*/  IMAD.X R6, RZ, RZ, UR6, P0 ;  /* 0x00000006ff067e24 */ /* 0x000fe200080e06ff */
[----:B------:R-:W-:-:S05]  /*1570*/  LOP3.LUT R0, R0, 0x3, RZ, 0xc0, !PT ;  /* 0x0000000300007812 */ /* 0x000fca00078ec0ff */
[----:B------:R-:W-:Y:S02]  /*1580*/  IMAD R5, R0, R2, R5 ;  /* 0x0000000200057224 */ /* 0x000fe400078e0205 */
[----:B------:R-:W-:Y:S01]  /*1590*/  IMAD.MOV R8, RZ, RZ, -R0 ;  /* 0x000000ffff087224 */ /* 0x000fe200078e0a00 */
[----:B0-----:R-:W-:-:S04]  /*15a0*/  LEA R10, P0, R11, UR4, 0x2 ;  /* 0x000000040b0a7c11 */ /* 0x001fc8000f8010ff */
[----:B------:R-:W-:-:S09]  /*15b0*/  LEA.HI.X R11, R11, UR5, R6, 0x2, P0 ;  /* 0x000000050b0b7c11 */ /* 0x000fd200080f1406 */
.L_x_20:
[----:B0-----:R-:W-:Y:S01]  /*15c0*/  IMAD.MOV.U32 R6, RZ, RZ, R10 ;  /* 0x000000ffff067224 */ /* 0x001fe200078e000a */
[----:B------:R-:W-:-:S05]  /*15d0*/  MOV R7, R11 ;  /* 0x0000000b00077202 */ /* 0x000fca0000000f00 */
[----:B------:R-:W2:Y:S01]  /*15e0*/  LDG.E R0, desc[UR8][R6.64] ;  /* 0x0000000806007981 */ /* 0x000ea2000c1e1900 */
[----:B------:R-:W0:Y:S01]  /*15f0*/  MUFU.RCP R10, R3 ;  /* 0x00000003000a7308 */ /* 0x000e220000001000 */
[----:B------:R-:W-:Y:S01]  /*1600*/  VIADD R8, R8, 0x1 ;  /* 0x0000000108087836 */ /* 0x000fe20000000000 */
[----:B------:R-:W-:Y:S04]  /*1610*/  BSSY.RECONVERGENT B1, `(.L_x_18) ;  /* 0x000000c000017945 */ /* 0x000fe80003800200 */
[----:B------:R-:W-:Y:S01]  /*1620*/  ISETP.NE.AND P2, PT, R8, RZ, PT ;  /* 0x000000ff0800720c */ /* 0x000fe20003f45270 */
[----:B0-----:R-:W-:-:S04]  /*1630*/  FFMA R9, -R3, R10, 1 ;  /* 0x3f80000003097423 */ /* 0x001fc8000000010a */
[----:B------:R-:W-:Y:S01]  /*1640*/  FFMA R9, R10, R9, R10 ;  /* 0x000000090a097223 */ /* 0x000fe2000000000a */
[----:B--2---:R-:W0:Y:S03]  /*1650*/  FCHK P0, R0, R3 ;  /* 0x0000000300007302 */ /* 0x004e260000000000 */
[----:B------:R-:W-:-:S04]  /*1660*/  FFMA R10, R0, R9, RZ ;  /* 0x00000009000a7223 */ /* 0x000fc800000000ff */
[----:B------:R-:W-:-:S04]  /*1670*/  FFMA R11, -R3, R10, R0 ;  /* 0x0000000a030b7223 */ /* 0x000fc80000000100 */
[----:B------:R-:W-:Y:S01]  /*1680*/  FFMA R9, R9, R11, R10 ;  /* 0x0000000b09097223 */ /* 0x000fe2000000000a */
[----:B0-----:R-:W-:Y:S06]  /*1690*/  @!P0 BRA `(.L_x_19) ;  /* 0x00000000000c8947 */ /* 0x001fec0003800000 */
[----:B------:R-:W-:-:S07]  /*16a0*/  MOV R10, 0x16c0 ;  /* 0x000016c0000a7802 */ /* 0x000fce0000000f00 */
[----:B------:R-:W-:Y:S05]  /*16b0*/  CALL.REL.NOINC `($__internal_0_$__cuda_sm3x_div_rn_noftz_f32_slowpath) ;  /* 0x00000004007c7944 */ /* 0x000fea0003c00000 */
[----:B------:R-:W-:-:S07]  /*16c0*/  IMAD.MOV.U32 R9, RZ, RZ, R13 ;  /* 0x000000ffff097224 */ /* 0x000fce00078e000d */
.L_x_19:
[----:B------:R-:W-:Y:S05]  /*16d0*/  BSYNC.RECONVERGENT B1 ;  /* 0x0000000000017941 */ /* 0x000fea0003800200 */
.L_x_18:
[----:B------:R0:W-:Y:S01]  /*16e0*/  STG.E desc[UR8][R6.64], R9 ;  /* 0x0000000906007986 */ /* 0x0001e2000c101908 */
[----:B------:R-:W-:Y:S01]  /*16f0*/  IMAD.WIDE.U32 R10, R2, 0x4, R6 ;  /* 0x00000004020a7825 */ /* 0x000fe200078e0006 */
[----:B------:R-:W-:Y:S06]  /*1700*/  @P2 BRA `(.L_x_20) ;  /* 0xfffffffc00ac2947 */ /* 0x000fec000383ffff */
.L_x_17:
[----:B------:R-:W-:Y:S05]  /*1710*/  BSYNC.RECONVERGENT B0 ;  /* 0x0000000000007941 */ /* 0x000fea0003800200 */
.L_x_16:
[----:B------:R-:W-:Y:S01]  /*1720*/  ISETP.GE.U32.AND P0, PT, R4, 0x3, PT ;  /* 0x000000030400780c */ /* 0x000fe20003f06070 */
[----:B------:R-:W1:Y:S01]  /*1730*/  LDCU UR7, c[0x0][0x394] ;  /* 0x00007280ff0777ac */ /* 0x000e620008000800 */
[----:B------:R-:W2:Y:S11]  /*1740*/  LDCU.64 UR4, c[0x0][0x388] ;  /* 0x00007100ff0477ac */ /* 0x000eb60008000a00 */
[----:B-12---:R-:W-:Y:S05]  /*1750*/  @!P0 EXIT ;  /* 0x000000000000894d */ /* 0x006fea0003800000 */
.L_x_29:
[----:B------:R-:W-:-:S05]  /*1760*/  IADD3 R0, P0, PT, R5, UR10, RZ ;  /* 0x0000000a05007c10 */ /* 0x000fca000ff1e0ff */
[----:B0-----:R-:W-:Y:S01]  /*1770*/  IMAD.X R7, RZ, RZ, UR6, P0 ;  /* 0x00000006ff077e24 */ /* 0x001fe200080e06ff */
[----:B------:R-:W-:-:S04]  /*1780*/  LEA R6, P0, R0, UR4, 0x2 ;  /* 0x0000000400067c11 */ /* 0x000fc8000f8010ff */
[----:B------:R-:W-:-:S05]  /*1790*/  LEA.HI.X R7, R0, UR5, R7, 0x2, P0 ;  /* 0x0000000500077c11 */ /* 0x000fca00080f1407 */
[----:B------:R-:W2:Y:S01]  /*17a0*/  LDG.E R8, desc[UR8][R6.64] ;  /* 0x0000000806087981 */ /* 0x000ea2000c1e1900 */
[----:B------:R-:W0:Y:S01]  /*17b0*/  MUFU.RCP R0, R3 ;  /* 0x0000000300007308 */ /* 0x000e220000001000 */
[----:B------:R-:W-:Y:S01]  /*17c0*/  BSSY.RECONVERGENT B0, `(.L_x_21) ;  /* 0x000000c000007945 */ /* 0x000fe20003800200 */
[----:B0-----:R-:W-:-:S04]  /*17d0*/  FFMA R9, -R3, R0, 1 ;  /* 0x3f80000003097423 */ /* 0x001fc80000000100 */
[----:B------:R-:W-:Y:S02]  /*17e0*/  FFMA R0, R0, R9, R0 ;  /* 0x0000000900007223 */ /* 0x000fe40000000000 */
[----:B--2---:R-:W0:Y:S02]  /*17f0*/  FCHK P0, R8, R3 ;  /* 0x0000000308007302 */ /* 0x004e240000000000 */
[----:B------:R-:W-:-:S04]  /*1800*/  FFMA R4, R0, R8, RZ ;  /* 0x0000000800047223 */ /* 0x000fc800000000ff */
[----:B------:R-:W-:-:S04]  /*1810*/  FFMA R9, -R3, R4, R8 ;  /* 0x0000000403097223 */ /* 0x000fc80000000108 */
[----:B------:R-:W-:Y:S01]  /*1820*/  FFMA R11, R0, R9, R4 ;  /* 0x00000009000b7223 */ /* 0x000fe20000000004 */
[----:B0-----:R-:W-:Y:S06]  /*1830*/  @!P0 BRA `(.L_x_22) ;  /* 0x0000000000108947 */ /* 0x001fec0003800000 */
[----:B------:R-:W-:Y:S02]  /*1840*/  MOV R0, R8 ;  /* 0x0000000800007202 */ /* 0x000fe40000000f00 */
[----:B------:R-:W-:-:S07]  /*1850*/  MOV R10, 0x1870 ;  /* 0x00001870000a7802 */ /* 0x000fce0000000f00 */
[----:B------:R-:W-:Y:S05]  /*1860*/  CALL.REL.NOINC `($__internal_0_$__cuda_sm3x_div_rn_noftz_f32_slowpath) ;  /* 0x0000000400107944 */ /* 0x000fea0003c00000 */
[----:B------:R-:W-:-:S07]  /*1870*/  IMAD.MOV.U32 R11, RZ, RZ, R13 ;  /* 0x000000ffff0b7224 */ /* 0x000fce00078e000d */
.L_x_22:
[----:B------:R-:W-:Y:S05]  /*1880*/  BSYNC.RECONVERGENT B0 ;  /* 0x0000000000007941 */ /* 0x000fea0003800200 */
.L_x_21:
[----:B------:R-:W-:Y:S01]  /*1890*/  IMAD.IADD R9, R2, 0x1, R5 ;  /* 0x0000000102097824 */ /* 0x000fe200078e0205 */
[----:B------:R0:W-:Y:S04]  /*18a0*/  STG.E desc[UR8][R6.64], R11 ;  /* 0x0000000b06007986 */ /* 0x0001e8000c101908 */
[----:B------:R-:W-:-:S05]  /*18b0*/  IADD3 R0, P0, PT, R9, UR10, RZ ;  /* 0x0000000a09007c10 */ /* 0x000fca000ff1e0ff */
[----:B------:R-:W-:Y:S01]  /*18c0*/  IMAD.X R5, RZ, RZ, UR6, P0 ;  /* 0x00000006ff057e24 */ /* 0x000fe200080e06ff */
[----:B------:R-:W-:-:S04]  /*18d0*/  LEA R4, P0, R0, UR4, 0x2 ;  /* 0x0000000400047c11 */ /* 0x000fc8000f8010ff */
[----:B------:R-:W-:-:S05]  /*18e0*/  LEA.HI.X R5, R0, UR5, R5, 0x2, P0 ;  /* 0x0000000500057c11 */ /* 0x000fca00080f1405 */
[----:B------:R-:W2:Y:S01]  /*18f0*/  LDG.E R10, desc[UR8][R4.64] ;  /* 0x00000008040a7981 */ /* 0x000ea2000c1e1900 */
[----:B------:R-:W1:Y:S01]  /*1900*/  MUFU.RCP R0, R3 ;  /* 0x0000000300007308 */ /* 0x000e620000001000 */
[----:B------:R-:W-:Y:S01]  /*1910*/  BSSY.RECONVERGENT B0, `(.L_x_23) ;  /* 0x000000b000007945 */ /* 0x000fe20003800200 */
[----:B-1----:R-:W-:-:S04]  /*1920*/  FFMA R13, -R3, R0, 1 ;  /* 0x3f800000030d7423 */ /* 0x002fc80000000100 */
[----:B------:R-:W-:Y:S02]  /*1930*/  FFMA R0, R0, R13, R0 ;  /* 0x0000000d00007223 */ /* 0x000fe40000000000 */
[----:B--2---:R-:W1:Y:S02]  /*1940*/  FCHK P0, R10, R3 ;  /* 0x000000030a007302 */ /* 0x004e640000000000 */
[----:B------:R-:W-:-:S04]  /*1950*/  FFMA R8, R0, R10, RZ ;  /* 0x0000000a00087223 */ /* 0x000fc800000000ff */
[----:B------:R-:W-:-:S04]  /*1960*/  FFMA R13, -R3, R8, R10 ;  /* 0x00000008030d7223 */ /* 0x000fc8000000010a */
[----:B------:R-:W-:Y:S01]  /*1970*/  FFMA R13, R0, R13, R8 ;  /* 0x0000000d000d7223 */ /* 0x000fe20000000008 */
[----:B01----:R-:W-:Y:S06]  /*1980*/  @!P0 BRA `(.L_x_24) ;  /* 0x00000000000c8947 */ /* 0x003fec0003800000 */
[----:B------:R-:W-:Y:S02]  /*1990*/  MOV R0, R10 ;  /* 0x0000000a00007202 */ /* 0x000fe40000000f00 */
[----:B------:R-:W-:-:S07]  /*19a0*/  MOV R10, 0x19c0 ;  /* 0x000019c0000a7802 */ /* 0x000fce0000000f00 */
[----:B------:R-:W-:Y:S05]  /*19b0*/  CALL.REL.NOINC `($__internal_0_$__cuda_sm3x_div_rn_noftz_f32_slowpath) ;  /* 0x0000000000bc7944 */ /* 0x000fea0003c00000 */
.L_x_24:
[----:B------:R-:W-:Y:S05]  /*19c0*/  BSYNC.RECONVERGENT B0 ;  /* 0x0000000000007941 */ /* 0x000fea0003800200 */
.L_x_23:
        /* <DEDUP_REMOVED lines=16> */
[----:B------:R-:W-:Y:S01]  /*1ad0*/  IMAD.MOV.U32 R0, RZ, RZ, R10 ;  /* 0x000000ffff007224 */ /* 0x000fe200078e000a */
[----:B------:R-:W-:-:S07]  /*1ae0*/  MOV R10, 0x1b00 ;  /* 0x00001b00000a7802 */ /* 0x000fce0000000f00 */
[----:B------:R-:W-:Y:S05]  /*1af0*/  CALL.REL.NOINC `($__internal_0_$__cuda_sm3x_div_rn_noftz_f32_slowpath) ;  /* 0x00000000006c7944 */ /* 0x000fea0003c00000 */
[----:B------:R-:W-:-:S07]  /*1b00*/  MOV R11, R13 ;  /* 0x0000000d000b7202 */ /* 0x000fce0000000f00 */
.L_x_26:
[----:B------:R-:W-:Y:S05]  /*1b10*/  BSYNC.RECONVERGENT B0 ;  /* 0x0000000000007941 */ /* 0x000fea0003800200 */
.L_x_25:
        /* <DEDUP_REMOVED lines=19> */
.L_x_28:
[----:B------:R-:W-:Y:S05]  /*1c50*/  BSYNC.RECONVERGENT B0 ;  /* 0x0000000000007941 */ /* 0x000fea0003800200 */
.L_x_27:
[----:B------:R1:W-:Y:S01]  /*1c60*/  STG.E desc[UR8][R8.64], R13 ;  /* 0x0000000d08007986 */ /* 0x0003e2000c101908 */
[----:B------:R-:W-:-:S04]  /*1c70*/  IADD3 R5, PT, PT, R5, R2, RZ ;  /* 0x0000000205057210 */ /* 0x000fc80007ffe0ff */
[----:B------:R-:W-:-:S13]  /*1c80*/  ISETP.GE.AND P0, PT, R5, UR7, PT ;  /* 0x0000000705007c0c */ /* 0x000fda000bf06270 */
[----:B-1----:R-:W-:Y:S05]  /*1c90*/  @!P0 BRA `(.L_x_29) ;  /* 0xfffffff800b08947 */ /* 0x002fea000383ffff */
[----:B------:R-:W-:Y:S05]  /*1ca0*/  EXIT ;  /* 0x000000000000794d */ /* 0x000fea0003800000 */
        .weak           $__internal_0_$__cuda_sm3x_div_rn_noftz_f32_slowpath
        .type           $__internal_0_$__cuda_sm3x_div_rn_noftz_f32_slowpath,@function
        .size           $__internal_0_$__cuda_sm3x_div_rn_noftz_f32_slowpath,(.L_x_42 - $__internal_0_$__cuda_sm3x_div_rn_noftz_f32_slowpath)
$__internal_0_$__cuda_sm3x_div_rn_noftz_f32_slowpath:
[--C-:B------:R-:W-:Y:S01]  /*1cb0*/  SHF.R.U32.HI R11, RZ, 0x17, R3.reuse ;  /* 0x00000017ff0b7819 */ /* 0x100fe20000011603 */
[----:B------:R-:W-:Y:S01]  /*1cc0*/  BSSY.RECONVERGENT B2, `(.L_x_30) ;  /* 0x0000063000027945 */ /* 0x000fe20003800200 */
[----:B------:R-:W-:Y:S01]  /*1cd0*/  SHF.R.U32.HI R13, RZ, 0x17, R0 ;  /* 0x00000017ff0d7819 */ /* 0x000fe20000011600 */
[----:B------:R-:W-:Y:S01]  /*1ce0*/  IMAD.MOV.U32 R15, RZ, RZ, R3 ;  /* 0x000000ffff0f7224 */ /* 0x000fe200078e0003 */
[----:B------:R-:W-:Y:S02]  /*1cf0*/  LOP3.LUT R11, R11, 0xff, RZ, 0xc0, !PT ;  /* 0x000000ff0b0b7812 */ /* 0x000fe400078ec0ff */
[----:B------:R-:W-:-:S03]  /*1d00*/  LOP3.LUT R13, R13, 0xff, RZ, 0xc0, !PT ;  /* 0x000000ff0d0d7812 */ /* 0x000fc600078ec0ff */
[----:B------:R-:W-:Y:S02]  /*1d10*/  VIADD R16, R11, 0xffffffff ;  /* 0xffffffff0b107836 */ /* 0x000fe40000000000 */
[----:B------:R-:W-:-:S03]  /*1d20*/  VIADD R14, R13, 0xffffffff ;  /* 0xffffffff0d0e7836 */ /* 0x000fc60000000000 */
[----:B------:R-:W-:-:S04]  /*1d30*/  ISETP.GT.U32.AND P0, PT, R16, 0xfd, PT ;  /* 0x000000fd1000780c */ /* 0x000fc80003f04070 */
[----:B------:R-:W-:-:S13]  /*1d40*/  ISETP.GT.U32.OR P0, PT, R14, 0xfd, P0 ;  /* 0x000000fd0e00780c */ /* 0x000fda0000704470 */
[----:B------:R-:W-:Y:S01]  /*1d50*/  @!P0 MOV R12, RZ ;  /* 0x000000ff000c8202 */ /* 0x000fe20000000f00 */
[----:B------:R-:W-:Y:S06]  /*1d60*/  @!P0 BRA `(.L_x_31) ;  /* 0x00000000005c8947 */ /* 0x000fec0003800000 */
[----:B------:R-:W-:Y:S02]  /*1d70*/  FSETP.GTU.FTZ.AND P0, PT, |R0|, +INF , PT ;  /* 0x7f8000000000780b */ /* 0x000fe40003f1c200 */
[----:B------:R-:W-:-:S04]  /*1d80*/  FSETP.GTU.FTZ.AND P1, PT, |R3|, +INF , PT ;  /* 0x7f8000000300780b */ /* 0x000fc80003f3c200 */
[----:B------:R-:W-:-:S13]  /*1d90*/  PLOP3.LUT P0, PT, P0, P1, PT, 0xf8, 0x8f ;  /* 0x00000000008f781c */ /* 0x000fda0000703f70 */
[----:B------:R-:W-:Y:S05]  /*1da0*/  @P0 BRA `(.L_x_32) ;  /* 0x00000004004c0947 */ /* 0x000fea0003800000 */
[----:B------:R-:W-:-:S13]  /*1db0*/  LOP3.LUT P0, RZ, R15, 0x7fffffff, R0, 0xc8, !PT ;  /* 0x7fffffff0fff7812 */ /* 0x000fda000780c800 */
[----:B------:R-:W-:Y:S05]  /*1dc0*/  @!P0 BRA `(.L_x_33) ;  /* 0x00000004003c8947 */ /* 0x000fea0003800000 */
[C---:B------:R-:W-:Y:S02]  /*1dd0*/  FSETP.NEU.FTZ.AND P3, PT, |R0|.reuse, +INF , PT ;  /* 0x7f8000000000780b */ /* 0x040fe40003f7d200 */
[----:B------:R-:W-:Y:S02]  /*1de0*/  FSETP.NEU.FTZ.AND P1, PT, |R3|, +INF , PT ;  /* 0x7f8000000300780b */ /* 0x000fe40003f3d200 */
[----:B------:R-:W-:-:S11]  /*1df0*/  FSETP.NEU.FTZ.AND P0, PT, |R0|, +INF , PT ;  /* 0x7f8000000000780b */ /* 0x000fd60003f1d200 */
[----:B------:R-:W-:Y:S05]  /*1e00*/  @!P1 BRA !P3, `(.L_x_33) ;  /* 0x00000004002c9947 */ /* 0x000fea0005800000 */
[----:B------:R-:W-:-:S04]  /*1e10*/  LOP3.LUT P3, RZ, R0, 0x7fffffff, RZ, 0xc0, !PT ;  /* 0x7fffffff00ff7812 */ /* 0x000fc8000786c0ff */
[----:B------:R-:W-:-:S13]  /*1e20*/  PLOP3.LUT P1, PT, P1, P3, PT, 0x2f, 0xf2 ;  /* 0x0000000000f2781c */ /* 0x000fda0000f26577 */
[----:B------:R-:W-:Y:S05]  /*1e30*/  @P1 BRA `(.L_x_34) ;  /* 0x0000000400181947 */ /* 0x000fea0003800000 */
[----:B------:R-:W-:-:S04]  /*1e40*/  LOP3.LUT P1, RZ, R15, 0x7fffffff, RZ, 0xc0, !PT ;  /* 0x7fffffff0fff7812 */ /* 0x000fc8000782c0ff */
[----:B------:R-:W-:-:S13]  /*1e50*/  PLOP3.LUT P0, PT, P0, P1, PT, 0x2f, 0xf2 ;  /* 0x0000000000f2781c */ /* 0x000fda0000702577 */
[----:B------:R-:W-:Y:S05]  /*1e60*/  @P0 BRA `(.L_x_35) ;  /* 0x0000000400000947 */ /* 0x000fea0003800000 */
[----:B------:R-:W-:Y:S02]  /*1e70*/  ISETP.GE.AND P0, PT, R14, RZ, PT ;  /* 0x000000ff0e00720c */ /* 0x000fe40003f06270 */
[----:B------:R-:W-:-:S11]  /*1e80*/  ISETP.GE.AND P1, PT, R16, RZ, PT ;  /* 0x000000ff1000720c */ /* 0x000fd60003f26270 */
[----:B------:R-:W-:Y:S02]  /*1e90*/  @P0 IMAD.MOV.U32 R12, RZ, RZ, RZ ;  /* 0x000000ffff0c0224 */ /* 0x000fe400078e00ff */
[----:B------:R-:W-:Y:S01]  /*1ea0*/  @!P0 FFMA R0, R0, 1.84467440737095516160e+19, RZ ;  /* 0x5f80000000008823 */ /* 0x000fe200000000ff */
[----:B------:R-:W-:Y:S02]  /*1eb0*/  @!P0 IMAD.MOV.U32 R12, RZ, RZ, -0x40 ;  /* 0xffffffc0ff0c8424 */ /* 0x000fe400078e00ff */
[----:B------:R-:W-:Y:S02]  /*1ec0*/  @!P1 FFMA R15, R3, 1.84467440737095516160e+19, RZ ;  /* 0x5f800000030f9823 */ /* 0x000fe400000000ff */
[----:B------:R-:W-:-:S07]  /*1ed0*/  @!P1 VIADD R12, R12, 0x40 ;  /* 0x000000400c0c9836 */ /* 0x000fce0000000000 */
.L_x_31:
[----:B------:R-:W-:Y:S01]  /*1ee0*/  LEA R14, R11, 0xc0800000, 0x17 ;  /* 0xc08000000b0e7811 */ /* 0x000fe200078eb8ff */
[----:B------:R-:W-:Y:S03]  /*1ef0*/  BSSY.RECONVERGENT B3, `(.L_x_36) ;  /* 0x0000036000037945 */ /* 0x000fe60003800200 */
[----:B------:R-:W-:Y:S01]  /*1f00*/  IADD3 R16, PT, PT, -R14, R15, RZ ;  /* 0x0000000f0e107210 */ /* 0x000fe20007ffe1ff */
[----:B------:R-:W-:-:S03]  /*1f10*/  VIADD R15, R13, 0xffffff81 ;  /* 0xffffff810d0f7836 */ /* 0x000fc60000000000 */
[----:B------:R-:W0:Y:S01]  /*1f20*/  MUFU.RCP R14, R16 ;  /* 0x00000010000e7308 */ /* 0x000e220000001000 */
[----:B------:R-:W-:Y:S01]  /*1f30*/  FADD.FTZ R17, -R16, -RZ ;  /* 0x800000ff10117221 */ /* 0x000fe20000010100 */
[C---:B------:R-:W-:Y:S01]  /*1f40*/  IMAD R0, R15.reuse, -0x800000, R0 ;  /* 0xff8000000f007824 */ /* 0x040fe200078e0200 */
[----:B------:R-:W-:-:S05]  /*1f50*/  IADD3 R15, PT, PT, R15, 0x7f, -R11 ;  /* 0x0000007f0f0f7810 */ /* 0x000fca0007ffe80b */
[----:B------:R-:W-:Y:S02]  /*1f60*/  IMAD.IADD R15, R15, 0x1, R12 ;  /* 0x000000010f0f7824 */ /* 0x000fe400078e020c */
[----:B0-----:R-:W-:-:S04]  /*1f70*/  FFMA R13, R14, R17, 1 ;  /* 0x3f8000000e0d7423 */ /* 0x001fc80000000011 */
[----:B------:R-:W-:-:S04]  /*1f80*/  FFMA R13, R14, R13, R14 ;  /* 0x0000000d0e0d7223 */ /* 0x000fc8000000000e */
[----:B------:R-:W-:-:S04]  /*1f90*/  FFMA R14, R0, R13, RZ ;  /* 0x0000000d000e7223 */ /* 0x000fc800000000ff */
[----:B------:R-:W-:-:S04]  /*1fa0*/  FFMA R18, R17, R14, R0 ;  /* 0x0000000e11127223 */ /* 0x000fc80000000000 */
[----:B------:R-:W-:-:S04]  /*1fb0*/  FFMA R14, R13, R18, R14 ;  /* 0x000000120d0e7223 */ /* 0x000fc8000000000e */
[----:B------:R-:W-:-:S04]  /*1fc0*/  FFMA R17, R17, R14, R0 ;  /* 0x0000000e11117223 */ /* 0x000fc80000000000 */
[----:B------:R-:W-:-:S05]  /*1fd0*/  FFMA R0, R13, R17, R14 ;  /* 0x000000110d007223 */ /* 0x000fca000000000e */
[----:B------:R-:W-:-:S04]  /*1fe0*/  SHF.R.U32.HI R11, RZ, 0x17, R0 ;  /* 0x00000017ff0b7819 */ /* 0x000fc80000011600 */
[----:B------:R-:W-:-:S05]  /*1ff0*/  LOP3.LUT R11, R11, 0xff, RZ, 0xc0, !PT ;  /* 0x000000ff0b0b7812 */ /* 0x000fca00078ec0ff */
[----:B------:R-:W-:-:S05]  /*2000*/  IMAD.IADD R11, R11, 0x1, R15 ;  /* 0x000000010b0b7824 */ /* 0x000fca00078e020f */
[----:B------:R-:W-:-:S04]  /*2010*/  IADD3 R12, PT, PT, R11, -0x1, RZ ;  /* 0xffffffff0b0c7810 */ /* 0x000fc80007ffe0ff */
[----:B------:R-:W-:-:S13]  /*2020*/  ISETP.GE.U32.AND P0, PT, R12, 0xfe, PT ;  /* 0x000000fe0c00780c */ /* 0x000fda0003f06070 */
[----:B------:R-:W-:Y:S05]  /*2030*/  @!P0 BRA `(.L_x_37) ;  /* 0x0000000000808947 */ /* 0x000fea0003800000 */
[----:B------:R-:W-:-:S13]  /*2040*/  ISETP.GT.AND P0, PT, R11, 0xfe, PT ;  /* 0x000000fe0b00780c */ /* 0x000fda0003f04270 */
[----:B------:R-:W-:Y:S05]  /*2050*/  @P0 BRA `(.L_x_38) ;  /* 0x00000000006c0947 */ /* 0x000fea0003800000 */
[----:B------:R-:W-:-:S13]  /*2060*/  ISETP.GE.AND P0, PT, R11, 0x1, PT ;  /* 0x000000010b00780c */ /* 0x000fda0003f06270 */
[----:B------:R-:W-:Y:S05]  /*2070*/  @P0 BRA `(.L_x_39) ;  /* 0x0000000000740947 */ /* 0x000fea0003800000 */
[----:B------:R-:W-:Y:S02]  /*2080*/  ISETP.GE.AND P0, PT, R11, -0x18, PT ;  /* 0xffffffe80b00780c */ /* 0x000fe40003f06270 */
[----:B------:R-:W-:-:S11]  /*2090*/  LOP3.LUT R0, R0, 0x80000000, RZ, 0xc0, !PT ;  /* 0x8000000000007812 */ /* 0x000fd600078ec0ff */
[----:B------:R-:W-:Y:S05]  /*20a0*/  @!P0 BRA `(.L_x_39) ;  /* 0x0000000000688947 */ /* 0x000fea0003800000 */
[-CC-:B------:R-:W-:Y:S01]  /*20b0*/  FFMA.RZ R12, R13, R17.reuse, R14.reuse ;  /* 0x000000110d0c7223 */ /* 0x180fe2000000c00e */
[C---:B------:R-:W-:Y:S02]  /*20c0*/  ISETP.NE.AND P3, PT, R11.reuse, RZ, PT ;  /* 0x000000ff0b00720c */ /* 0x040fe40003f65270 */
[----:B------:R-:W-:Y:S02]  /*20d0*/  ISETP.NE.AND P1, PT, R11, RZ, PT ;  /* 0x000000ff0b00720c */ /* 0x000fe40003f25270 */
[----:B------:R-:W-:Y:S01]  /*20e0*/  LOP3.LUT R15, R12, 0x7fffff, RZ, 0xc0, !PT ;  /* 0x007fffff0c0f7812 */ /* 0x000fe200078ec0ff */
[CCC-:B------:R-:W-:Y:S01]  /*20f0*/  FFMA.RP R12, R13.reuse, R17.reuse, R14.reuse ;  /* 0x000000110d0c7223 */ /* 0x1c0fe2000000800e */
[----:B------:R-:W-:Y:S01]  /*2100*/  FFMA.RM R13, R13, R17, R14 ;  /* 0x000000110d0d7223 */ /* 0x000fe2000000400e */
[----:B------:R-:W-:Y:S01]  /*2110*/  VIADD R14, R11, 0x20 ;  /* 0x000000200b0e7836 */ /* 0x000fe20000000000 */
[----:B------:R-:W-:Y:S01]  /*2120*/  LOP3.LUT R15, R15, 0x800000, RZ, 0xfc, !PT ;  /* 0x008000000f0f7812 */ /* 0x000fe200078efcff */
[----:B------:R-:W-:-:S02]  /*2130*/  IMAD.MOV R11, RZ, RZ, -R11 ;  /* 0x000000ffff0b7224 */ /* 0x000fc400078e0a0b */
[----:B------:R-:W-:Y:S02]  /*2140*/  FSETP.NEU.FTZ.AND P0, PT, R12, R13, PT ;  /* 0x0000000d0c00720b */ /* 0x000fe40003f1d000 */
[----:B------:R-:W-:Y:S02]  /*2150*/  SHF.L.U32 R14, R15, R14, RZ ;  /* 0x0000000e0f0e7219 */ /* 0x000fe400000006ff */
[----:B------:R-:W-:Y:S02]  /*2160*/  SEL R12, R11, RZ, P3 ;  /* 0x000000ff0b0c7207 */ /* 0x000fe40001800000 */
[----:B------:R-:W-:Y:S02]  /*2170*/  ISETP.NE.AND P1, PT, R14, RZ, P1 ;  /* 0x000000ff0e00720c */ /* 0x000fe40000f25270 */
[----:B------:R-:W-:Y:S02]  /*2180*/  SHF.R.U32.HI R12, RZ, R12, R15 ;  /* 0x0000000cff0c7219 */ /* 0x000fe4000001160f */
[----:B------:R-:W-:-:S02]  /*2190*/  PLOP3.LUT P0, PT, P0, P1, PT, 0xf8, 0x8f ;  /* 0x00000000008f781c */ /* 0x000fc40000703f70 */
[----:B------:R-:W-:Y:S02]  /*21a0*/  SHF.R.U32.HI R14, RZ, 0x1, R12 ;  /* 0x00000001ff0e7819 */ /* 0x000fe4000001160c */
[----:B------:R-:W-:-:S04]  /*21b0*/  SEL R11, RZ, 0x1, !P0 ;  /* 0x00000001ff0b7807 */ /* 0x000fc80004000000 */
[----:B------:R-:W-:-:S04]  /*21c0*/  LOP3.LUT R11, R11, 0x1, R14, 0xf8, !PT ;  /* 0x000000010b0b7812 */ /* 0x000fc800078ef80e */
[----:B------:R-:W-:-:S05]  /*21d0*/  LOP3.LUT R11, R11, R12, RZ, 0xc0, !PT ;  /* 0x0000000c0b0b7212 */ /* 0x000fca00078ec0ff */
[----:B------:R-:W-:-:S05]  /*21e0*/  IMAD.IADD R11, R14, 0x1, R11 ;  /* 0x000000010e0b7824 */ /* 0x000fca00078e020b */
[----:B------:R-:W-:Y:S01]  /*21f0*/  LOP3.LUT R0, R11, R0, RZ, 0xfc, !PT ;  /* 0x000000000b007212 */ /* 0x000fe200078efcff */
[----:B------:R-:W-:Y:S06]  /*2200*/  BRA `(.L_x_39) ;  /* 0x0000000000107947 */ /* 0x000fec0003800000 */
.L_x_38:
[----:B------:R-:W-:-:S04]  /*2210*/  LOP3.LUT R0, R0, 0x80000000, RZ, 0xc0, !PT ;  /* 0x8000000000007812 */ /* 0x000fc800078ec0ff */
[----:B------:R-:W-:Y:S01]  /*2220*/  LOP3.LUT R0, R0, 0x7f800000, RZ, 0xfc, !PT ;  /* 0x7f80000000007812 */ /* 0x000fe200078efcff */
[----:B------:R-:W-:Y:S06]  /*2230*/  BRA `(.L_x_39) ;  /* 0x0000000000047947 */ /* 0x000fec0003800000 */
.L_x_37:
[----:B------:R-:W-:-:S07]  /*2240*/  LEA R0, R15, R0, 0x17 ;  /* 0x000000000f007211 */ /* 0x000fce00078eb8ff */
.L_x_39:
[----:B------:R-:W-:Y:S05]  /*2250*/  BSYNC.RECONVERGENT B3 ;  /* 0x0000000000037941 */ /* 0x000fea0003800200 */
.L_x_36:
[----:B------:R-:W-:Y:S05]  /*2260*/  BRA `(.L_x_40) ;  /* 0x0000000000207947 */ /* 0x000fea0003800000 */
.L_x_35:
[----:B------:R-:W-:-:S04]  /*2270*/  LOP3.LUT R0, R15, 0x80000000, R0, 0x48, !PT ;  /* 0x800000000f007812 */ /* 0x000fc800078e4800 */
[----:B------:R-:W-:Y:S01]  /*2280*/  LOP3.LUT R0, R0, 0x7f800000, RZ, 0xfc, !PT ;  /* 0x7f80000000007812 */ /* 0x000fe200078efcff */
[----:B------:R-:W-:Y:S06]  /*2290*/  BRA `(.L_x_40) ;  /* 0x0000000000147947 */ /* 0x000fec0003800000 */
.L_x_34:
[----:B------:R-:W-:Y:S01]  /*22a0*/  LOP3.LUT R0, R15, 0x80000000, R0, 0x48, !PT ;  /* 0x800000000f007812 */ /* 0x000fe200078e4800 */
[----:B------:R-:W-:Y:S06]  /*22b0*/  BRA `(.L_x_40) ;  /* 0x00000000000c7947 */ /* 0x000fec0003800000 */
.L_x_33:
[----:B------:R-:W0:Y:S01]  /*22c0*/  MUFU.RSQ R0, -QNAN ;  /* 0xffc0000000007908 */ /* 0x000e220000001400 */
[----:B------:R-:W-:Y:S05]  /*22d0*/  BRA `(.L_x_40) ;  /* 0x0000000000047947 */ /* 0x000fea0003800000 */
.L_x_32:
[----:B------:R-:W-:-:S07]  /*22e0*/  FADD.FTZ R0, R0, R3 ;  /* 0x0000000300007221 */ /* 0x000fce0000010000 */
.L_x_40:
[----:B------:R-:W-:Y:S05]  /*22f0*/  BSYNC.RECONVERGENT B2 ;  /* 0x0000000000027941 */ /* 0x000fea0003800200 */
.L_x_30:
[----:B------:R-:W-:Y:S02]  /*2300*/  IMAD.MOV.U32 R11, RZ, RZ, 0x0 ;  /* 0x00000000ff0b7424 */ /* 0x000fe400078e00ff */
[----:B0-----:R-:W-:Y:S02]  /*2310*/  IMAD.MOV.U32 R13, RZ, RZ, R0 ;  /* 0x000000ffff0d7224 */ /* 0x001fe400078e0000 */
[----:B------:R-:W-:Y:S05]  /*2320*/  RET.REL.NODEC R10 `(_Z8soft_fwdPKfPfii) ;  /* 0xffffffdc0a347950 */ /* 0x000fea0003c3ffff */
.L_x_41:
[----:B------:R-:W-:-:S00]  /*2330*/  BRA `(.L_x_41) ;  /* 0xfffffffc00fc7947 */ /* 0x000fc0000383ffff */
[----:B------:R-:W-:-:S00]  /*2340*/  NOP ;  /* 0x0000000000007918 */ /* 0x000fc00000000000 */
        /* <DEDUP_REMOVED lines=11> */
.L_x_42:


//--------------------- .nv.shared._Z8soft_fwdPKfPfii --------------------------
	.section	.nv.shared._Z8soft_fwdPKfPfii,"aw",@nobits
	.sectionflags	@""
	.align	16
	.zero		1024


//--------------------- .nv.shared.reserved.0     --------------------------
	.section	.nv.shared.reserved.0,"aw",@nobits
	.weak		__nv_reservedSMEM_offset_0_alias
	.size		__nv_reservedSMEM_offset_0_alias, 0, 64
	.other		__nv_reservedSMEM_offset_0_alias,@"STO_CUDA_RESERVED_SHARED STV_DEFAULT"
__nv_reservedSMEM_offset_0_alias:
	.zero		0
	.zero		64


//--------------------- .nv.constant0._Z8soft_fwdPKfPfii --------------------------
	.section	.nv.constant0._Z8soft_fwdPKfPfii,"a",@progbits
	.sectionflags	@""
	.align	4
.nv.constant0._Z8soft_fwdPKfPfii:
	.zero		920


//--------------------- SYMBOLS --------------------------

	.type		.nv.reservedSmem.offset0,@object
	.size		.nv.reservedSmem.offset0,0x4
	.type		.nv.reservedSmem.cap,@object
	.size		.nv.reservedSmem.cap,0x4
